//
// Generated by NVIDIA NVVM Compiler
//
// Compiler Build ID: CL-36424714
// Cuda compilation tools, release 13.0, V13.0.88
// Based on NVVM 20.0.0
//

.version 9.0
.target sm_100
.address_size 64

	// .globl	wto_fill_nan3_f32

.visible .entry wto_fill_nan3_f32(
	.param .u64 .ptr .align 1 wto_fill_nan3_f32_param_0,
	.param .u64 .ptr .align 1 wto_fill_nan3_f32_param_1,
	.param .u64 .ptr .align 1 wto_fill_nan3_f32_param_2,
	.param .u64 wto_fill_nan3_f32_param_3
)
{
	.reg .pred 	%p<3>;
	.reg .b32 	%r<7>;
	.reg .b64 	%rd<17>;

	ld.param.u64 	%rd8, [wto_fill_nan3_f32_param_0];
	ld.param.u64 	%rd9, [wto_fill_nan3_f32_param_1];
	ld.param.u64 	%rd10, [wto_fill_nan3_f32_param_2];
	ld.param.u64 	%rd11, [wto_fill_nan3_f32_param_3];
	mov.u32 	%r2, %ctaid.x;
	mov.u32 	%r1, %ntid.x;
	mov.u32 	%r3, %tid.x;
	mad.lo.s32 	%r4, %r2, %r1, %r3;
	cvt.u64.u32 	%rd16, %r4;
	setp.le.u64 	%p1, %rd11, %rd16;
	@%p1 bra 	$L__BB0_3;
	mov.u32 	%r5, %nctaid.x;
	mul.wide.u32 	%rd2, %r1, %r5;
	cvta.to.global.u64 	%rd3, %rd8;
	cvta.to.global.u64 	%rd4, %rd9;
	cvta.to.global.u64 	%rd5, %rd10;
$L__BB0_2:
	shl.b64 	%rd12, %rd16, 2;
	add.s64 	%rd13, %rd3, %rd12;
	mov.b32 	%r6, 2143289344;
	st.global.u32 	[%rd13], %r6;
	add.s64 	%rd14, %rd4, %rd12;
	st.global.u32 	[%rd14], %r6;
	add.s64 	%rd15, %rd5, %rd12;
	st.global.u32 	[%rd15], %r6;
	add.s64 	%rd16, %rd16, %rd2;
	setp.lt.u64 	%p2, %rd16, %rd11;
	@%p2 bra 	$L__BB0_2;
$L__BB0_3:
	ret;

}
	// .globl	wto_batch_f32
.visible .entry wto_batch_f32(
	.param .u64 .ptr .align 1 wto_batch_f32_param_0,
	.param .u64 .ptr .align 1 wto_batch_f32_param_1,
	.param .u64 .ptr .align 1 wto_batch_f32_param_2,
	.param .u32 wto_batch_f32_param_3,
	.param .u32 wto_batch_f32_param_4,
	.param .u32 wto_batch_f32_param_5,
	.param .u64 .ptr .align 1 wto_batch_f32_param_6,
	.param .u64 .ptr .align 1 wto_batch_f32_param_7,
	.param .u64 .ptr .align 1 wto_batch_f32_param_8
)
{
	.local .align 16 .b8 	__local_depot1[32];
	.reg .b64 	%SP;
	.reg .b64 	%SPL;
	.reg .pred 	%p<68>;
	.reg .b16 	%rs<13>;
	.reg .b32 	%r<156>;
	.reg .b32 	%f<30>;
	.reg .b64 	%rd<127>;
	.reg .b64 	%fd<79>;

	mov.u64 	%SPL, __local_depot1;
	ld.param.u64 	%rd122, [wto_batch_f32_param_0];
	ld.param.u64 	%rd49, [wto_batch_f32_param_1];
	ld.param.u64 	%rd50, [wto_batch_f32_param_2];
	ld.param.u32 	%r79, [wto_batch_f32_param_3];
	ld.param.u32 	%r81, [wto_batch_f32_param_4];
	ld.param.u32 	%r80, [wto_batch_f32_param_5];
	ld.param.u64 	%rd51, [wto_batch_f32_param_6];
	ld.param.u64 	%rd52, [wto_batch_f32_param_7];
	ld.param.u64 	%rd53, [wto_batch_f32_param_8];
	add.u64 	%rd1, %SPL, 0;
	mov.u32 	%r82, %ctaid.x;
	mov.u32 	%r83, %ntid.x;
	mov.u32 	%r84, %tid.x;
	mad.lo.s32 	%r1, %r82, %r83, %r84;
	setp.ge.s32 	%p1, %r1, %r81;
	@%p1 bra 	$L__BB1_67;
	cvta.to.global.u64 	%rd55, %rd49;
	cvta.to.global.u64 	%rd56, %rd50;
	cvta.to.global.u64 	%rd2, %rd53;
	cvta.to.global.u64 	%rd3, %rd51;
	cvta.to.global.u64 	%rd4, %rd52;
	mul.wide.s32 	%rd57, %r1, 4;
	add.s64 	%rd58, %rd55, %rd57;
	ld.global.nc.u32 	%r2, [%rd58];
	add.s64 	%rd59, %rd56, %rd57;
	ld.global.nc.u32 	%r3, [%rd59];
	mul.wide.s32 	%rd5, %r79, %r1;
	shl.b64 	%rd60, %rd5, 2;
	add.s64 	%rd119, %rd3, %rd60;
	add.s64 	%rd120, %rd4, %rd60;
	add.s64 	%rd121, %rd2, %rd60;
	setp.lt.s32 	%p2, %r79, 1;
	@%p2 bra 	$L__BB1_38;
	and.b32  	%r4, %r79, 15;
	setp.lt.u32 	%p3, %r79, 16;
	mov.b32 	%r128, 0;
	@%p3 bra 	$L__BB1_5;
	and.b32  	%r128, %r79, 2147483632;
	neg.s32 	%r132, %r128;
	add.s64 	%rd62, %rd60, %rd3;
	add.s64 	%rd114, %rd62, 32;
$L__BB1_4:
	.pragma "nounroll";
	mov.b32 	%r86, 2143289344;
	st.global.u32 	[%rd114+-32], %r86;
	st.global.u32 	[%rd114+-28], %r86;
	st.global.u32 	[%rd114+-24], %r86;
	st.global.u32 	[%rd114+-20], %r86;
	st.global.u32 	[%rd114+-16], %r86;
	st.global.u32 	[%rd114+-12], %r86;
	st.global.u32 	[%rd114+-8], %r86;
	st.global.u32 	[%rd114+-4], %r86;
	st.global.u32 	[%rd114], %r86;
	st.global.u32 	[%rd114+4], %r86;
	st.global.u32 	[%rd114+8], %r86;
	st.global.u32 	[%rd114+12], %r86;
	st.global.u32 	[%rd114+16], %r86;
	st.global.u32 	[%rd114+20], %r86;
	st.global.u32 	[%rd114+24], %r86;
	st.global.u32 	[%rd114+28], %r86;
	add.s32 	%r132, %r132, 16;
	add.s64 	%rd114, %rd114, 64;
	setp.eq.s32 	%p4, %r132, 0;
	@%p4 bra 	$L__BB1_5;
	bra.uni 	$L__BB1_4;
$L__BB1_5:
	setp.eq.s32 	%p5, %r4, 0;
	@%p5 bra 	$L__BB1_14;
	and.b32  	%r8, %r79, 7;
	setp.lt.u32 	%p6, %r4, 8;
	@%p6 bra 	$L__BB1_8;
	mul.wide.u32 	%rd63, %r128, 4;
	add.s64 	%rd64, %rd119, %rd63;
	mov.b32 	%r87, 2143289344;
	st.global.u32 	[%rd64], %r87;
	st.global.u32 	[%rd64+4], %r87;
	st.global.u32 	[%rd64+8], %r87;
	st.global.u32 	[%rd64+12], %r87;
	st.global.u32 	[%rd64+16], %r87;
	st.global.u32 	[%rd64+20], %r87;
	st.global.u32 	[%rd64+24], %r87;
	st.global.u32 	[%rd64+28], %r87;
	add.s32 	%r128, %r128, 8;
$L__BB1_8:
	setp.eq.s32 	%p7, %r8, 0;
	@%p7 bra 	$L__BB1_14;
	and.b32  	%r11, %r79, 3;
	setp.lt.u32 	%p8, %r8, 4;
	@%p8 bra 	$L__BB1_11;
	mul.wide.u32 	%rd65, %r128, 4;
	add.s64 	%rd66, %rd119, %rd65;
	mov.b32 	%r88, 2143289344;
	st.global.u32 	[%rd66], %r88;
	st.global.u32 	[%rd66+4], %r88;
	st.global.u32 	[%rd66+8], %r88;
	st.global.u32 	[%rd66+12], %r88;
	add.s32 	%r128, %r128, 4;
$L__BB1_11:
	setp.eq.s32 	%p9, %r11, 0;
	@%p9 bra 	$L__BB1_14;
	mul.wide.u32 	%rd68, %r128, 4;
	add.s64 	%rd69, %rd60, %rd68;
	add.s64 	%rd113, %rd3, %rd69;
	neg.s32 	%r131, %r11;
$L__BB1_13:
	.pragma "nounroll";
	mov.b32 	%r89, 2143289344;
	st.global.u32 	[%rd113], %r89;
	add.s64 	%rd113, %rd113, 4;
	add.s32 	%r131, %r131, 1;
	setp.ne.s32 	%p10, %r131, 0;
	@%p10 bra 	$L__BB1_13;
$L__BB1_14:
	setp.lt.u32 	%p11, %r79, 16;
	mov.b32 	%r133, 0;
	@%p11 bra 	$L__BB1_17;
	and.b32  	%r133, %r79, 2147483632;
	neg.s32 	%r137, %r133;
	add.s64 	%rd71, %rd60, %rd4;
	add.s64 	%rd116, %rd71, 32;
$L__BB1_16:
	.pragma "nounroll";
	mov.b32 	%r91, 2143289344;
	st.global.u32 	[%rd116+-32], %r91;
	st.global.u32 	[%rd116+-28], %r91;
	st.global.u32 	[%rd116+-24], %r91;
	st.global.u32 	[%rd116+-20], %r91;
	st.global.u32 	[%rd116+-16], %r91;
	st.global.u32 	[%rd116+-12], %r91;
	st.global.u32 	[%rd116+-8], %r91;
	st.global.u32 	[%rd116+-4], %r91;
	st.global.u32 	[%rd116], %r91;
	st.global.u32 	[%rd116+4], %r91;
	st.global.u32 	[%rd116+8], %r91;
	st.global.u32 	[%rd116+12], %r91;
	st.global.u32 	[%rd116+16], %r91;
	st.global.u32 	[%rd116+20], %r91;
	st.global.u32 	[%rd116+24], %r91;
	st.global.u32 	[%rd116+28], %r91;
	add.s32 	%r137, %r137, 16;
	add.s64 	%rd116, %rd116, 64;
	setp.eq.s32 	%p12, %r137, 0;
	@%p12 bra 	$L__BB1_17;
	bra.uni 	$L__BB1_16;
$L__BB1_17:
	setp.eq.s32 	%p13, %r4, 0;
	@%p13 bra 	$L__BB1_26;
	and.b32  	%r22, %r79, 7;
	setp.lt.u32 	%p14, %r4, 8;
	@%p14 bra 	$L__BB1_20;
	mul.wide.u32 	%rd72, %r133, 4;
	add.s64 	%rd73, %rd120, %rd72;
	mov.b32 	%r92, 2143289344;
	st.global.u32 	[%rd73], %r92;
	st.global.u32 	[%rd73+4], %r92;
	st.global.u32 	[%rd73+8], %r92;
	st.global.u32 	[%rd73+12], %r92;
	st.global.u32 	[%rd73+16], %r92;
	st.global.u32 	[%rd73+20], %r92;
	st.global.u32 	[%rd73+24], %r92;
	st.global.u32 	[%rd73+28], %r92;
	add.s32 	%r133, %r133, 8;
$L__BB1_20:
	setp.eq.s32 	%p15, %r22, 0;
	@%p15 bra 	$L__BB1_26;
	and.b32  	%r25, %r79, 3;
	setp.lt.u32 	%p16, %r22, 4;
	@%p16 bra 	$L__BB1_23;
	mul.wide.u32 	%rd74, %r133, 4;
	add.s64 	%rd75, %rd120, %rd74;
	mov.b32 	%r93, 2143289344;
	st.global.u32 	[%rd75], %r93;
	st.global.u32 	[%rd75+4], %r93;
	st.global.u32 	[%rd75+8], %r93;
	st.global.u32 	[%rd75+12], %r93;
	add.s32 	%r133, %r133, 4;
$L__BB1_23:
	setp.eq.s32 	%p17, %r25, 0;
	@%p17 bra 	$L__BB1_26;
	mul.wide.u32 	%rd77, %r133, 4;
	add.s64 	%rd78, %rd60, %rd77;
	add.s64 	%rd115, %rd4, %rd78;
	neg.s32 	%r136, %r25;
$L__BB1_25:
	.pragma "nounroll";
	mov.b32 	%r94, 2143289344;
	st.global.u32 	[%rd115], %r94;
	add.s64 	%rd115, %rd115, 4;
	add.s32 	%r136, %r136, 1;
	setp.ne.s32 	%p18, %r136, 0;
	@%p18 bra 	$L__BB1_25;
$L__BB1_26:
	setp.lt.u32 	%p19, %r79, 16;
	mov.b32 	%r139, 0;
	@%p19 bra 	$L__BB1_29;
	and.b32  	%r139, %r79, 2147483632;
	neg.s32 	%r138, %r139;
	add.s64 	%rd80, %rd60, %rd2;
	add.s64 	%rd117, %rd80, 32;
$L__BB1_28:
	.pragma "nounroll";
	mov.b32 	%r96, 2143289344;
	st.global.u32 	[%rd117+-32], %r96;
	st.global.u32 	[%rd117+-28], %r96;
	st.global.u32 	[%rd117+-24], %r96;
	st.global.u32 	[%rd117+-20], %r96;
	st.global.u32 	[%rd117+-16], %r96;
	st.global.u32 	[%rd117+-12], %r96;
	st.global.u32 	[%rd117+-8], %r96;
	st.global.u32 	[%rd117+-4], %r96;
	st.global.u32 	[%rd117], %r96;
	st.global.u32 	[%rd117+4], %r96;
	st.global.u32 	[%rd117+8], %r96;
	st.global.u32 	[%rd117+12], %r96;
	st.global.u32 	[%rd117+16], %r96;
	st.global.u32 	[%rd117+20], %r96;
	st.global.u32 	[%rd117+24], %r96;
	st.global.u32 	[%rd117+28], %r96;
	add.s32 	%r138, %r138, 16;
	add.s64 	%rd117, %rd117, 64;
	setp.ne.s32 	%p20, %r138, 0;
	@%p20 bra 	$L__BB1_28;
$L__BB1_29:
	setp.eq.s32 	%p21, %r4, 0;
	@%p21 bra 	$L__BB1_38;
	and.b32  	%r38, %r79, 7;
	setp.lt.u32 	%p22, %r4, 8;
	@%p22 bra 	$L__BB1_32;
	mul.wide.u32 	%rd81, %r139, 4;
	add.s64 	%rd82, %rd121, %rd81;
	mov.b32 	%r97, 2143289344;
	st.global.u32 	[%rd82], %r97;
	st.global.u32 	[%rd82+4], %r97;
	st.global.u32 	[%rd82+8], %r97;
	st.global.u32 	[%rd82+12], %r97;
	st.global.u32 	[%rd82+16], %r97;
	st.global.u32 	[%rd82+20], %r97;
	st.global.u32 	[%rd82+24], %r97;
	st.global.u32 	[%rd82+28], %r97;
	add.s32 	%r139, %r139, 8;
$L__BB1_32:
	setp.eq.s32 	%p23, %r38, 0;
	@%p23 bra 	$L__BB1_38;
	and.b32  	%r41, %r79, 3;
	setp.lt.u32 	%p24, %r38, 4;
	@%p24 bra 	$L__BB1_35;
	mul.wide.u32 	%rd83, %r139, 4;
	add.s64 	%rd84, %rd121, %rd83;
	mov.b32 	%r98, 2143289344;
	st.global.u32 	[%rd84], %r98;
	st.global.u32 	[%rd84+4], %r98;
	st.global.u32 	[%rd84+8], %r98;
	st.global.u32 	[%rd84+12], %r98;
	add.s32 	%r139, %r139, 4;
$L__BB1_35:
	setp.eq.s32 	%p25, %r41, 0;
	@%p25 bra 	$L__BB1_38;
	mul.wide.u32 	%rd86, %r139, 4;
	add.s64 	%rd87, %rd60, %rd86;
	add.s64 	%rd118, %rd2, %rd87;
	neg.s32 	%r142, %r41;
$L__BB1_37:
	.pragma "nounroll";
	mov.b32 	%r99, 2143289344;
	st.global.u32 	[%rd118], %r99;
	add.s64 	%rd118, %rd118, 4;
	add.s32 	%r142, %r142, 1;
	setp.ne.s32 	%p26, %r142, 0;
	@%p26 bra 	$L__BB1_37;
$L__BB1_38:
	min.s32 	%r100, %r2, %r3;
	setp.lt.s32 	%p27, %r100, 1;
	@%p27 bra 	$L__BB1_67;
	setp.lt.s32 	%p28, %r79, 1;
	add.s32 	%r47, %r2, %r80;
	add.s32 	%r101, %r2, 1;
	cvt.rn.f64.u32 	%fd33, %r101;
	mov.f64 	%fd34, 0d4000000000000000;
	div.rn.f64 	%fd1, %fd34, %fd33;
	add.s32 	%r102, %r3, 1;
	cvt.rn.f64.u32 	%fd35, %r102;
	div.rn.f64 	%fd2, %fd34, %fd35;
	mov.f64 	%fd36, 0d0000000000000000;
	st.local.v2.f64 	[%rd1], {%fd36, %fd36};
	st.local.v2.f64 	[%rd1+16], {%fd36, %fd36};
	@%p28 bra 	$L__BB1_67;
	add.s32 	%r105, %r47, -1;
	mul.wide.u32 	%rd88, %r105, 4;
	add.s64 	%rd27, %rd120, %rd88;
	neg.s32 	%r145, %r79;
	neg.s32 	%r143, %r47;
	mov.b16 	%rs12, 0;
	mov.b32 	%r152, 0;
	mov.f64 	%fd78, 0d0000000000000000;
	mov.b32 	%r144, 1;
	mov.f64 	%fd77, %fd78;
	mov.u32 	%r151, %r152;
	mov.f64 	%fd76, %fd78;
	mov.f64 	%fd75, %fd78;
	mov.f64 	%fd74, %fd78;
$L__BB1_41:
	// begin inline asm
	activemask.b32 %r106;
	// end inline asm
	brev.b32 	%r108, %r106;
	bfind.shiftamt.u32 	%r59, %r108;
	mov.u32 	%r109, %tid.x;
	and.b32  	%r110, %r109, 31;
	setp.ne.s32 	%p29, %r110, %r59;
	mov.b32 	%r148, 0;
	@%p29 bra 	$L__BB1_43;
	// begin inline asm
	ld.global.nc.f32 %f2, [%rd122];
	// end inline asm
	mov.b32 	%r148, %f2;
$L__BB1_43:
	shfl.sync.idx.b32	%r111|%p30, %r148, %r59, 31, %r106;
	mov.b32 	%f3, %r111;
	abs.f32 	%f1, %f3;
	cvt.f64.f32 	%fd8, %f3;
	add.s32 	%r112, %r144, -1;
	setp.lt.s32 	%p31, %r112, %r80;
	@%p31 bra 	$L__BB1_87;
	and.b16  	%rs4, %rs12, 255;
	setp.ne.s16 	%p32, %rs4, 0;
	@%p32 bra 	$L__BB1_68;
	setp.equ.f32 	%p34, %f1, 0f7F800000;
	mov.b16 	%rs12, 0;
	mov.f64 	%fd69, %fd8;
	@%p34 bra 	$L__BB1_87;
	bra.uni 	$L__BB1_70;
$L__BB1_46:
	and.b32  	%r50, %r79, 3;
	setp.lt.u32 	%p54, %r79, 4;
	mov.b32 	%r154, 0;
	@%p54 bra 	$L__BB1_61;
	and.b32  	%r154, %r79, 2147483644;
	neg.s32 	%r153, %r154;
	add.s64 	%rd109, %rd60, 8;
	add.s64 	%rd124, %rd2, %rd109;
	add.s64 	%rd123, %rd3, %rd109;
$L__BB1_48:
	ld.global.f32 	%f10, [%rd124+-8];
	abs.f32 	%f11, %f10;
	setp.ne.f32 	%p55, %f11, 0f7F800000;
	@%p55 bra 	$L__BB1_51;
	ld.global.f32 	%f12, [%rd123+-8];
	abs.f32 	%f13, %f12;
	setp.ne.f32 	%p56, %f13, 0f7F800000;
	@%p56 bra 	$L__BB1_51;
	mov.b32 	%r123, 2143289344;
	st.global.u32 	[%rd124+-8], %r123;
$L__BB1_51:
	ld.global.f32 	%f14, [%rd124+-4];
	abs.f32 	%f15, %f14;
	setp.ne.f32 	%p57, %f15, 0f7F800000;
	@%p57 bra 	$L__BB1_54;
	ld.global.f32 	%f16, [%rd123+-4];
	abs.f32 	%f17, %f16;
	setp.ne.f32 	%p58, %f17, 0f7F800000;
	@%p58 bra 	$L__BB1_54;
	mov.b32 	%r124, 2143289344;
	st.global.u32 	[%rd124+-4], %r124;
$L__BB1_54:
	ld.global.f32 	%f18, [%rd124];
	abs.f32 	%f19, %f18;
	setp.ne.f32 	%p59, %f19, 0f7F800000;
	@%p59 bra 	$L__BB1_57;
	ld.global.f32 	%f20, [%rd123];
	abs.f32 	%f21, %f20;
	setp.ne.f32 	%p60, %f21, 0f7F800000;
	@%p60 bra 	$L__BB1_57;
	mov.b32 	%r125, 2143289344;
	st.global.u32 	[%rd124], %r125;
$L__BB1_57:
	ld.global.f32 	%f22, [%rd124+4];
	abs.f32 	%f23, %f22;
	setp.ne.f32 	%p61, %f23, 0f7F800000;
	@%p61 bra 	$L__BB1_60;
	ld.global.f32 	%f24, [%rd123+4];
	abs.f32 	%f25, %f24;
	setp.ne.f32 	%p62, %f25, 0f7F800000;
	@%p62 bra 	$L__BB1_60;
	mov.b32 	%r126, 2143289344;
	st.global.u32 	[%rd124+4], %r126;
$L__BB1_60:
	add.s32 	%r153, %r153, 4;
	add.s64 	%rd124, %rd124, 16;
	add.s64 	%rd123, %rd123, 16;
	setp.ne.s32 	%p63, %r153, 0;
	@%p63 bra 	$L__BB1_48;
$L__BB1_61:
	setp.eq.s32 	%p64, %r50, 0;
	@%p64 bra 	$L__BB1_67;
	mul.wide.u32 	%rd111, %r154, 4;
	add.s64 	%rd112, %rd60, %rd111;
	add.s64 	%rd126, %rd3, %rd112;
	add.s64 	%rd125, %rd2, %rd112;
	neg.s32 	%r155, %r50;
$L__BB1_63:
	.pragma "nounroll";
	ld.global.f32 	%f26, [%rd125];
	abs.f32 	%f27, %f26;
	setp.ne.f32 	%p65, %f27, 0f7F800000;
	@%p65 bra 	$L__BB1_66;
	ld.global.f32 	%f28, [%rd126];
	abs.f32 	%f29, %f28;
	setp.ne.f32 	%p66, %f29, 0f7F800000;
	@%p66 bra 	$L__BB1_66;
	mov.b32 	%r127, 2143289344;
	st.global.u32 	[%rd125], %r127;
$L__BB1_66:
	add.s64 	%rd126, %rd126, 4;
	add.s64 	%rd125, %rd125, 4;
	add.s32 	%r155, %r155, 1;
	setp.ne.s32 	%p67, %r155, 0;
	@%p67 bra 	$L__BB1_63;
$L__BB1_67:
	ret;
$L__BB1_68:
	setp.equ.f32 	%p33, %f1, 0f7F800000;
	mov.f64 	%fd69, %fd74;
	@%p33 bra 	$L__BB1_70;
	mul.f64 	%fd38, %fd1, %fd8;
	mov.f64 	%fd39, 0d3FF0000000000000;
	sub.f64 	%fd40, %fd39, %fd1;
	fma.rn.f64 	%fd69, %fd40, %fd74, %fd38;
$L__BB1_70:
	sub.f64 	%fd11, %fd8, %fd69;
	abs.f64 	%fd12, %fd11;
	setp.ne.s32 	%p35, %r143, -1;
	@%p35 bra 	$L__BB1_78;
	setp.equ.f32 	%p44, %f1, 0f7F800000;
	selp.f64 	%fd75, 0d7FF8000000000000, %fd12, %p44;
	mul.f64 	%fd14, %fd75, 0d3F8EB851EB851EB8;
	mov.b64 	%rd94, %fd14;
	and.b64  	%rd95, %rd94, 9223372036854775807;
	setp.eq.s64 	%p45, %rd95, 9218868437227405312;
	setp.eq.s64 	%p46, %rd95, 0;
	or.pred  	%p47, %p46, %p45;
	setp.gt.s64 	%p48, %rd95, 9218868437227405312;
	or.pred  	%p49, %p47, %p48;
	mov.f64 	%fd76, 0d0000000000000000;
	@%p49 bra 	$L__BB1_73;
	div.rn.f64 	%fd59, %fd11, %fd14;
	selp.f64 	%fd76, 0d7FF8000000000000, %fd59, %p44;
$L__BB1_73:
	cvt.rn.f32.f64 	%f7, %fd76;
	add.s64 	%rd97, %rd3, %rd60;
	add.s32 	%r117, %r47, -1;
	mul.wide.u32 	%rd98, %r117, 4;
	add.s64 	%rd99, %rd97, %rd98;
	st.global.f32 	[%rd99], %f7;
	setp.ne.s32 	%p51, %r151, 4;
	@%p51 bra 	$L__BB1_75;
	mul.wide.s32 	%rd100, %r152, 8;
	add.s64 	%rd101, %rd1, %rd100;
	ld.local.f64 	%fd60, [%rd101];
	add.f64 	%fd78, %fd78, %fd60;
	mov.b32 	%r151, 4;
	bra.uni 	$L__BB1_76;
$L__BB1_75:
	add.s32 	%r151, %r151, 1;
$L__BB1_76:
	add.f64 	%fd77, %fd77, %fd76;
	mul.wide.s32 	%rd102, %r152, 8;
	add.s64 	%rd103, %rd1, %rd102;
	st.local.f64 	[%rd103], %fd76;
	add.s32 	%r119, %r152, 1;
	and.b32  	%r152, %r119, 3;
	setp.ne.s32 	%p52, %r151, 4;
	mov.b16 	%rs12, 1;
	mov.f64 	%fd74, %fd69;
	@%p52 bra 	$L__BB1_87;
	sub.f64 	%fd61, %fd77, %fd78;
	mul.f64 	%fd62, %fd61, 0d3FD0000000000000;
	cvt.rn.f32.f64 	%f8, %fd62;
	st.global.f32 	[%rd27], %f8;
	sub.f64 	%fd63, %fd76, %fd62;
	cvt.rn.f32.f64 	%f9, %fd63;
	add.s64 	%rd105, %rd2, %rd60;
	add.s32 	%r121, %r47, -1;
	mul.wide.u32 	%rd106, %r121, 4;
	add.s64 	%rd107, %rd105, %rd106;
	st.global.f32 	[%rd107], %f9;
	mov.b32 	%r151, 4;
	mov.f64 	%fd74, %fd69;
	bra.uni 	$L__BB1_87;
$L__BB1_78:
	add.s32 	%r113, %r144, -1;
	setp.lt.s32 	%p36, %r113, %r47;
	mov.b16 	%rs12, 1;
	mov.f64 	%fd74, %fd69;
	@%p36 bra 	$L__BB1_87;
	setp.equ.f32 	%p37, %f1, 0f7F800000;
	setp.equ.f64 	%p38, %fd12, 0d7FF0000000000000;
	mul.f64 	%fd42, %fd1, %fd12;
	mov.f64 	%fd43, 0d3FF0000000000000;
	sub.f64 	%fd44, %fd43, %fd1;
	fma.rn.f64 	%fd45, %fd44, %fd75, %fd42;
	selp.f64 	%fd75, %fd75, %fd45, %p38;
	mul.f64 	%fd21, %fd75, 0d3F8EB851EB851EB8;
	mov.f64 	%fd72, 0d7FF8000000000000;
	@%p37 bra 	$L__BB1_82;
	setp.eq.f64 	%p39, %fd21, 0d0000000000000000;
	mov.f64 	%fd72, 0d0000000000000000;
	@%p39 bra 	$L__BB1_82;
	abs.f64 	%fd47, %fd21;
	setp.equ.f64 	%p40, %fd47, 0d7FF0000000000000;
	div.rn.f64 	%fd48, %fd11, %fd21;
	selp.f64 	%fd72, 0d0000000000000000, %fd48, %p40;
$L__BB1_82:
	abs.f64 	%fd49, %fd72;
	setp.equ.f64 	%p41, %fd49, 0d7FF0000000000000;
	mul.f64 	%fd50, %fd2, %fd72;
	mov.f64 	%fd51, 0d3FF0000000000000;
	sub.f64 	%fd52, %fd51, %fd2;
	fma.rn.f64 	%fd53, %fd52, %fd76, %fd50;
	selp.f64 	%fd76, %fd76, %fd53, %p41;
	cvt.rn.f32.f64 	%f4, %fd76;
	st.global.f32 	[%rd119], %f4;
	setp.ne.s32 	%p42, %r151, 4;
	@%p42 bra 	$L__BB1_84;
	mul.wide.s32 	%rd90, %r152, 8;
	add.s64 	%rd91, %rd1, %rd90;
	ld.local.f64 	%fd54, [%rd91];
	add.f64 	%fd78, %fd78, %fd54;
	mov.b32 	%r151, 4;
	bra.uni 	$L__BB1_85;
$L__BB1_84:
	add.s32 	%r151, %r151, 1;
$L__BB1_85:
	add.f64 	%fd77, %fd77, %fd76;
	mul.wide.s32 	%rd92, %r152, 8;
	add.s64 	%rd93, %rd1, %rd92;
	st.local.f64 	[%rd93], %fd76;
	add.s32 	%r115, %r152, 1;
	and.b32  	%r152, %r115, 3;
	setp.ne.s32 	%p43, %r151, 4;
	mov.f64 	%fd74, %fd69;
	@%p43 bra 	$L__BB1_87;
	sub.f64 	%fd55, %fd77, %fd78;
	mul.f64 	%fd56, %fd55, 0d3FD0000000000000;
	cvt.rn.f32.f64 	%f5, %fd56;
	st.global.f32 	[%rd120], %f5;
	sub.f64 	%fd57, %fd76, %fd56;
	cvt.rn.f32.f64 	%f6, %fd57;
	st.global.f32 	[%rd121], %f6;
	mov.b32 	%r151, 4;
	mov.f64 	%fd74, %fd69;
$L__BB1_87:
	add.s32 	%r145, %r145, 1;
	setp.eq.s32 	%p53, %r145, 0;
	add.s32 	%r144, %r144, 1;
	add.s64 	%rd122, %rd122, 4;
	add.s32 	%r143, %r143, 1;
	add.s64 	%rd121, %rd121, 4;
	add.s64 	%rd120, %rd120, 4;
	add.s64 	%rd119, %rd119, 4;
	@%p53 bra 	$L__BB1_46;
	bra.uni 	$L__BB1_41;

}
	// .globl	wto_many_series_one_param_time_major_f32
.visible .entry wto_many_series_one_param_time_major_f32(
	.param .u64 .ptr .align 1 wto_many_series_one_param_time_major_f32_param_0,
	.param .u32 wto_many_series_one_param_time_major_f32_param_1,
	.param .u32 wto_many_series_one_param_time_major_f32_param_2,
	.param .u32 wto_many_series_one_param_time_major_f32_param_3,
	.param .u32 wto_many_series_one_param_time_major_f32_param_4,
	.param .u64 .ptr .align 1 wto_many_series_one_param_time_major_f32_param_5,
	.param .u64 .ptr .align 1 wto_many_series_one_param_time_major_f32_param_6,
	.param .u64 .ptr .align 1 wto_many_series_one_param_time_major_f32_param_7,
	.param .u64 .ptr .align 1 wto_many_series_one_param_time_major_f32_param_8
)
{
	.reg .pred 	%p<39>;
	.reg .b16 	%rs<13>;
	.reg .b32 	%r<80>;
	.reg .b32 	%f<10>;
	.reg .b64 	%rd<89>;
	.reg .b64 	%fd<72>;

	ld.param.u64 	%rd7, [wto_many_series_one_param_time_major_f32_param_0];
	ld.param.u32 	%r37, [wto_many_series_one_param_time_major_f32_param_1];
	ld.param.u32 	%r38, [wto_many_series_one_param_time_major_f32_param_2];
	ld.param.u32 	%r39, [wto_many_series_one_param_time_major_f32_param_3];
	ld.param.u32 	%r40, [wto_many_series_one_param_time_major_f32_param_4];
	ld.param.u64 	%rd8, [wto_many_series_one_param_time_major_f32_param_5];
	ld.param.u64 	%rd9, [wto_many_series_one_param_time_major_f32_param_6];
	ld.param.u64 	%rd10, [wto_many_series_one_param_time_major_f32_param_7];
	ld.param.u64 	%rd11, [wto_many_series_one_param_time_major_f32_param_8];
	mov.u32 	%r41, %ctaid.x;
	mov.u32 	%r42, %ntid.x;
	mov.u32 	%r43, %tid.x;
	mad.lo.s32 	%r1, %r41, %r42, %r43;
	setp.ge.s32 	%p1, %r1, %r37;
	@%p1 bra 	$L__BB2_36;
	cvta.to.global.u64 	%rd12, %rd9;
	cvta.to.global.u64 	%rd13, %rd10;
	cvta.to.global.u64 	%rd14, %rd11;
	mul.wide.s32 	%rd15, %r1, 4;
	add.s64 	%rd1, %rd12, %rd15;
	add.s64 	%rd2, %rd13, %rd15;
	add.s64 	%rd3, %rd14, %rd15;
	setp.lt.s32 	%p2, %r38, 1;
	@%p2 bra 	$L__BB2_13;
	and.b32  	%r2, %r38, 7;
	setp.lt.u32 	%p3, %r38, 8;
	mov.b32 	%r70, 0;
	@%p3 bra 	$L__BB2_5;
	and.b32  	%r70, %r38, 2147483640;
	neg.s32 	%r68, %r70;
	shl.b32 	%r5, %r37, 3;
	mov.b32 	%r67, 0;
	mul.wide.s32 	%rd20, %r37, 4;
$L__BB2_4:
	.pragma "nounroll";
	mul.wide.s32 	%rd16, %r67, 4;
	add.s64 	%rd17, %rd1, %rd16;
	mov.b32 	%r46, 2143289344;
	st.global.u32 	[%rd17], %r46;
	add.s64 	%rd18, %rd2, %rd16;
	st.global.u32 	[%rd18], %r46;
	add.s64 	%rd19, %rd3, %rd16;
	st.global.u32 	[%rd19], %r46;
	add.s64 	%rd21, %rd17, %rd20;
	st.global.u32 	[%rd21], %r46;
	add.s64 	%rd22, %rd18, %rd20;
	st.global.u32 	[%rd22], %r46;
	add.s64 	%rd23, %rd19, %rd20;
	st.global.u32 	[%rd23], %r46;
	add.s64 	%rd24, %rd21, %rd20;
	st.global.u32 	[%rd24], %r46;
	add.s64 	%rd25, %rd22, %rd20;
	st.global.u32 	[%rd25], %r46;
	add.s64 	%rd26, %rd23, %rd20;
	st.global.u32 	[%rd26], %r46;
	add.s64 	%rd27, %rd24, %rd20;
	st.global.u32 	[%rd27], %r46;
	add.s64 	%rd28, %rd25, %rd20;
	st.global.u32 	[%rd28], %r46;
	add.s64 	%rd29, %rd26, %rd20;
	st.global.u32 	[%rd29], %r46;
	add.s64 	%rd30, %rd27, %rd20;
	st.global.u32 	[%rd30], %r46;
	add.s64 	%rd31, %rd28, %rd20;
	st.global.u32 	[%rd31], %r46;
	add.s64 	%rd32, %rd29, %rd20;
	st.global.u32 	[%rd32], %r46;
	add.s64 	%rd33, %rd30, %rd20;
	st.global.u32 	[%rd33], %r46;
	add.s64 	%rd34, %rd31, %rd20;
	st.global.u32 	[%rd34], %r46;
	add.s64 	%rd35, %rd32, %rd20;
	st.global.u32 	[%rd35], %r46;
	add.s64 	%rd36, %rd33, %rd20;
	st.global.u32 	[%rd36], %r46;
	add.s64 	%rd37, %rd34, %rd20;
	st.global.u32 	[%rd37], %r46;
	add.s64 	%rd38, %rd35, %rd20;
	st.global.u32 	[%rd38], %r46;
	add.s64 	%rd39, %rd36, %rd20;
	st.global.u32 	[%rd39], %r46;
	add.s64 	%rd40, %rd37, %rd20;
	st.global.u32 	[%rd40], %r46;
	add.s64 	%rd41, %rd38, %rd20;
	st.global.u32 	[%rd41], %r46;
	add.s32 	%r68, %r68, 8;
	add.s32 	%r67, %r67, %r5;
	setp.ne.s32 	%p4, %r68, 0;
	@%p4 bra 	$L__BB2_4;
$L__BB2_5:
	setp.eq.s32 	%p5, %r2, 0;
	@%p5 bra 	$L__BB2_13;
	and.b32  	%r11, %r38, 3;
	setp.lt.u32 	%p6, %r2, 4;
	@%p6 bra 	$L__BB2_8;
	mul.lo.s32 	%r47, %r70, %r37;
	mul.wide.s32 	%rd42, %r47, 4;
	add.s64 	%rd43, %rd1, %rd42;
	mov.b32 	%r48, 2143289344;
	st.global.u32 	[%rd43], %r48;
	add.s64 	%rd44, %rd2, %rd42;
	st.global.u32 	[%rd44], %r48;
	add.s64 	%rd45, %rd3, %rd42;
	st.global.u32 	[%rd45], %r48;
	mul.wide.s32 	%rd46, %r37, 4;
	add.s64 	%rd47, %rd43, %rd46;
	st.global.u32 	[%rd47], %r48;
	add.s64 	%rd48, %rd44, %rd46;
	st.global.u32 	[%rd48], %r48;
	add.s64 	%rd49, %rd45, %rd46;
	st.global.u32 	[%rd49], %r48;
	add.s64 	%rd50, %rd47, %rd46;
	st.global.u32 	[%rd50], %r48;
	add.s64 	%rd51, %rd48, %rd46;
	st.global.u32 	[%rd51], %r48;
	add.s64 	%rd52, %rd49, %rd46;
	st.global.u32 	[%rd52], %r48;
	add.s64 	%rd53, %rd50, %rd46;
	st.global.u32 	[%rd53], %r48;
	add.s64 	%rd54, %rd51, %rd46;
	st.global.u32 	[%rd54], %r48;
	add.s64 	%rd55, %rd52, %rd46;
	st.global.u32 	[%rd55], %r48;
	add.s32 	%r70, %r70, 4;
$L__BB2_8:
	setp.eq.s32 	%p7, %r11, 0;
	@%p7 bra 	$L__BB2_13;
	setp.eq.s32 	%p8, %r11, 1;
	@%p8 bra 	$L__BB2_11;
	mul.lo.s32 	%r49, %r70, %r37;
	mul.wide.s32 	%rd56, %r49, 4;
	add.s64 	%rd57, %rd1, %rd56;
	mov.b32 	%r50, 2143289344;
	st.global.u32 	[%rd57], %r50;
	add.s64 	%rd58, %rd2, %rd56;
	st.global.u32 	[%rd58], %r50;
	add.s64 	%rd59, %rd3, %rd56;
	st.global.u32 	[%rd59], %r50;
	mul.wide.s32 	%rd60, %r37, 4;
	add.s64 	%rd61, %rd57, %rd60;
	st.global.u32 	[%rd61], %r50;
	add.s64 	%rd62, %rd58, %rd60;
	st.global.u32 	[%rd62], %r50;
	add.s64 	%rd63, %rd59, %rd60;
	st.global.u32 	[%rd63], %r50;
	add.s32 	%r70, %r70, 2;
$L__BB2_11:
	and.b32  	%r51, %r38, 1;
	setp.eq.b32 	%p9, %r51, 1;
	not.pred 	%p10, %p9;
	@%p10 bra 	$L__BB2_13;
	mul.lo.s32 	%r52, %r70, %r37;
	mul.wide.s32 	%rd64, %r52, 4;
	add.s64 	%rd65, %rd1, %rd64;
	mov.b32 	%r53, 2143289344;
	st.global.u32 	[%rd65], %r53;
	add.s64 	%rd66, %rd2, %rd64;
	st.global.u32 	[%rd66], %r53;
	add.s64 	%rd67, %rd3, %rd64;
	st.global.u32 	[%rd67], %r53;
$L__BB2_13:
	min.s32 	%r54, %r39, %r40;
	setp.lt.s32 	%p11, %r54, 1;
	@%p11 bra 	$L__BB2_36;
	setp.lt.s32 	%p12, %r38, 1;
	cvta.to.global.u64 	%rd68, %rd8;
	mul.wide.s32 	%rd69, %r1, 4;
	add.s64 	%rd70, %rd68, %rd69;
	ld.global.nc.u32 	%r16, [%rd70];
	add.s32 	%r17, %r16, %r39;
	add.s32 	%r55, %r39, 1;
	cvt.rn.f64.u32 	%fd30, %r55;
	mov.f64 	%fd31, 0d4000000000000000;
	div.rn.f64 	%fd1, %fd31, %fd30;
	mov.f64 	%fd32, 0d3FF0000000000000;
	sub.f64 	%fd2, %fd32, %fd1;
	add.s32 	%r56, %r40, 1;
	cvt.rn.f64.u32 	%fd33, %r56;
	div.rn.f64 	%fd3, %fd31, %fd33;
	@%p12 bra 	$L__BB2_36;
	shl.b32 	%r59, %r37, 2;
	neg.s32 	%r76, %r59;
	neg.s32 	%r75, %r38;
	add.s64 	%rd88, %rd7, %rd69;
	neg.s32 	%r73, %r17;
	mov.b16 	%rs12, 0;
	mov.f64 	%fd71, 0d0000000000000000;
	mov.b32 	%r74, 1;
	mov.b32 	%r72, 0;
	mul.wide.s32 	%rd87, %r37, 4;
	mov.u32 	%r79, %r72;
	mov.f64 	%fd70, %fd71;
	mov.f64 	%fd69, %fd71;
	mov.f64 	%fd68, %fd71;
$L__BB2_16:
	add.s32 	%r27, %r74, -1;
	// begin inline asm
	ld.global.nc.f32 %f2, [%rd88];
	// end inline asm
	abs.f32 	%f1, %f2;
	cvt.f64.f32 	%fd8, %f2;
	setp.lt.s32 	%p13, %r27, %r16;
	@%p13 bra 	$L__BB2_35;
	and.b16  	%rs4, %rs12, 255;
	setp.ne.s16 	%p14, %rs4, 0;
	@%p14 bra 	$L__BB2_19;
	setp.equ.f32 	%p16, %f1, 0f7F800000;
	mov.b16 	%rs12, 0;
	mov.f64 	%fd64, %fd8;
	@%p16 bra 	$L__BB2_35;
	bra.uni 	$L__BB2_21;
$L__BB2_19:
	setp.equ.f32 	%p15, %f1, 0f7F800000;
	mov.f64 	%fd64, %fd68;
	@%p15 bra 	$L__BB2_21;
	mul.f64 	%fd35, %fd1, %fd8;
	fma.rn.f64 	%fd64, %fd2, %fd68, %fd35;
$L__BB2_21:
	sub.f64 	%fd11, %fd8, %fd64;
	abs.f64 	%fd12, %fd11;
	setp.ne.s32 	%p17, %r73, -1;
	@%p17 bra 	$L__BB2_26;
	setp.equ.f32 	%p28, %f1, 0f7F800000;
	selp.f64 	%fd69, 0d7FF8000000000000, %fd12, %p28;
	mul.f64 	%fd14, %fd69, 0d3F8EB851EB851EB8;
	mov.b64 	%rd80, %fd14;
	and.b64  	%rd81, %rd80, 9223372036854775807;
	setp.eq.s64 	%p29, %rd81, 9218868437227405312;
	setp.eq.s64 	%p30, %rd81, 0;
	or.pred  	%p31, %p30, %p29;
	setp.gt.s64 	%p32, %rd81, 9218868437227405312;
	or.pred  	%p33, %p31, %p32;
	mov.f64 	%fd70, 0d0000000000000000;
	@%p33 bra 	$L__BB2_24;
	div.rn.f64 	%fd55, %fd11, %fd14;
	selp.f64 	%fd70, 0d7FF8000000000000, %fd55, %p28;
$L__BB2_24:
	cvt.rn.f32.f64 	%f7, %fd70;
	add.s32 	%r61, %r17, -1;
	mul.lo.s32 	%r62, %r61, %r37;
	mul.wide.s32 	%rd82, %r62, 4;
	add.s64 	%rd83, %rd1, %rd82;
	st.global.f32 	[%rd83], %f7;
	abs.f64 	%fd56, %fd70;
	setp.equ.f64 	%p35, %fd56, 0d7FF0000000000000;
	add.f64 	%fd57, %fd71, %fd70;
	selp.f64 	%fd71, %fd71, %fd57, %p35;
	setp.lt.s32 	%p36, %r79, 4;
	selp.u32 	%r63, 1, 0, %p36;
	add.s32 	%r79, %r79, %r63;
	setp.ne.s32 	%p37, %r79, 4;
	mov.b16 	%rs12, 1;
	mov.f64 	%fd68, %fd64;
	@%p37 bra 	$L__BB2_35;
	mul.f64 	%fd58, %fd71, 0d3FD0000000000000;
	cvt.rn.f32.f64 	%f8, %fd58;
	add.s32 	%r65, %r17, -1;
	mul.lo.s32 	%r66, %r65, %r37;
	mul.wide.s32 	%rd84, %r66, 4;
	add.s64 	%rd85, %rd2, %rd84;
	st.global.f32 	[%rd85], %f8;
	sub.f64 	%fd59, %fd70, %fd58;
	cvt.rn.f32.f64 	%f9, %fd59;
	add.s64 	%rd86, %rd3, %rd84;
	st.global.f32 	[%rd86], %f9;
	mov.b32 	%r79, 4;
	mov.f64 	%fd68, %fd64;
	bra.uni 	$L__BB2_35;
$L__BB2_26:
	setp.lt.s32 	%p18, %r27, %r17;
	mov.b16 	%rs12, 1;
	mov.f64 	%fd68, %fd64;
	@%p18 bra 	$L__BB2_35;
	setp.equ.f32 	%p19, %f1, 0f7F800000;
	setp.equ.f64 	%p20, %fd12, 0d7FF0000000000000;
	mul.f64 	%fd37, %fd1, %fd12;
	fma.rn.f64 	%fd38, %fd2, %fd69, %fd37;
	selp.f64 	%fd69, %fd69, %fd38, %p20;
	mul.f64 	%fd19, %fd69, 0d3F8EB851EB851EB8;
	mov.f64 	%fd66, 0d7FF8000000000000;
	@%p19 bra 	$L__BB2_30;
	setp.eq.f64 	%p21, %fd19, 0d0000000000000000;
	mov.f64 	%fd66, 0d0000000000000000;
	@%p21 bra 	$L__BB2_30;
	abs.f64 	%fd40, %fd19;
	setp.equ.f64 	%p22, %fd40, 0d7FF0000000000000;
	div.rn.f64 	%fd41, %fd11, %fd19;
	selp.f64 	%fd66, 0d0000000000000000, %fd41, %p22;
$L__BB2_30:
	abs.f64 	%fd42, %fd66;
	setp.equ.f64 	%p23, %fd42, 0d7FF0000000000000;
	mul.f64 	%fd43, %fd3, %fd66;
	mov.f64 	%fd44, 0d3FF0000000000000;
	sub.f64 	%fd45, %fd44, %fd3;
	fma.rn.f64 	%fd46, %fd45, %fd70, %fd43;
	selp.f64 	%fd70, %fd70, %fd46, %p23;
	cvt.rn.f32.f64 	%f3, %fd70;
	mul.wide.s32 	%rd73, %r72, 4;
	add.s64 	%rd74, %rd1, %rd73;
	st.global.f32 	[%rd74], %f3;
	abs.f64 	%fd47, %fd70;
	setp.equ.f64 	%p24, %fd47, 0d7FF0000000000000;
	add.f64 	%fd48, %fd71, %fd70;
	selp.f64 	%fd71, %fd71, %fd48, %p24;
	setp.gt.s32 	%p25, %r79, 3;
	@%p25 bra 	$L__BB2_32;
	add.s32 	%r79, %r79, 1;
	bra.uni 	$L__BB2_33;
$L__BB2_32:
	mul.wide.s32 	%rd75, %r76, 4;
	add.s64 	%rd76, %rd1, %rd75;
	ld.global.f32 	%f4, [%rd76];
	cvt.f64.f32 	%fd49, %f4;
	abs.f64 	%fd50, %fd49;
	setp.equ.f64 	%p26, %fd50, 0d7FF0000000000000;
	sub.f64 	%fd51, %fd71, %fd49;
	selp.f64 	%fd71, %fd71, %fd51, %p26;
$L__BB2_33:
	setp.ne.s32 	%p27, %r79, 4;
	mov.f64 	%fd68, %fd64;
	@%p27 bra 	$L__BB2_35;
	mul.f64 	%fd52, %fd71, 0d3FD0000000000000;
	cvt.rn.f32.f64 	%f5, %fd52;
	mul.wide.s32 	%rd77, %r72, 4;
	add.s64 	%rd78, %rd2, %rd77;
	st.global.f32 	[%rd78], %f5;
	sub.f64 	%fd53, %fd70, %fd52;
	cvt.rn.f32.f64 	%f6, %fd53;
	add.s64 	%rd79, %rd3, %rd77;
	st.global.f32 	[%rd79], %f6;
	mov.b32 	%r79, 4;
	mov.f64 	%fd68, %fd64;
$L__BB2_35:
	add.s32 	%r76, %r76, %r37;
	add.s32 	%r75, %r75, 1;
	setp.ne.s32 	%p38, %r75, 0;
	add.s32 	%r74, %r74, 1;
	add.s64 	%rd88, %rd88, %rd87;
	add.s32 	%r73, %r73, 1;
	add.s32 	%r72, %r72, %r37;
	@%p38 bra 	$L__BB2_16;
$L__BB2_36:
	ret;

}


// ===== COMPILED SASS (sm_100) =====

	.target	sm_100

	.elftype	@"ET_EXEC"


//--------------------- .note.nv.tkinfo           --------------------------
	.section	.note.nv.tkinfo,"",@"SHT_NOTE"
	.sectionflags	@"SHF_NOTE_NV_TKINFO"
	.tkinfo
        /*0018*/ 	.word	0x00000002
        /*0030*/ 	.string	""
        /*0030*/ 	.string	"ptxas"
        /*0030*/ 	.string	"Cuda compilation tools, release 13.0, V13.0.88"
        /*0030*/ 	.string	"Build cuda_13.0.r13.0/compiler.36424714_0"
        /*0030*/ 	.string	"-arch sm_100 -m 64 "



//--------------------- .note.nv.cuinfo           --------------------------
	.section	.note.nv.cuinfo,"",@"SHT_NOTE"
	.sectionflags	@"SHF_NOTE_NV_CUINFO"
        /*0018*/ 	.short	0x0002
        /*001a*/ 	.short	0x0064
        /*001c*/ 	.short	0x0082
	.zero		2


//--------------------- .nv.info                  --------------------------
	.section	.nv.info,"",@"SHT_CUDA_INFO"
	.align	4


	//----- nvinfo : EIATTR_REGCOUNT
	.align		4
        /*0000*/ 	.byte	0x04, 0x2f
        /*0002*/ 	.short	(.L_1 - .L_0)
	.align		4
.L_0:
        /*0004*/ 	.word	index@(wto_fill_nan3_f32)
        /*0008*/ 	.word	0x00000010


	//----- nvinfo : EIATTR_FRAME_SIZE
	.align		4
.L_1:
        /*000c*/ 	.byte	0x04, 0x11
        /*000e*/ 	.short	(.L_3 - .L_2)
	.align		4
.L_2:
        /*0010*/ 	.word	index@(wto_fill_nan3_f32)
        /*0014*/ 	.word	0x00000000


	//----- nvinfo : EIATTR_REGCOUNT
	.align		4
.L_3:
        /*0018*/ 	.byte	0x04, 0x2f
        /*001a*/ 	.short	(.L_5 - .L_4)
	.align		4
.L_4:
        /*001c*/ 	.word	index@(wto_batch_f32)
        /*0020*/ 	.word	0x00000033


	//----- nvinfo : EIATTR_FRAME_SIZE
	.align		4
.L_5:
        /*0024*/ 	.byte	0x04, 0x11
        /*0026*/ 	.short	(.L_7 - .L_6)
	.align		4
.L_6:
        /*0028*/ 	.word	index@($__internal_1_$__cuda_sm20_div_rn_f64_full)
        /*002c*/ 	.word	0x00000020


	//----- nvinfo : EIATTR_FRAME_SIZE
	.align		4
.L_7:
        /*0030*/ 	.byte	0x04, 0x11
        /*0032*/ 	.short	(.L_9 - .L_8)
	.align		4
.L_8:
        /*0034*/ 	.word	index@(wto_batch_f32)
        /*0038*/ 	.word	0x00000020


	//----- nvinfo : EIATTR_REGCOUNT
	.align		4
.L_9:
        /*003c*/ 	.byte	0x04, 0x2f
        /*003e*/ 	.short	(.L_11 - .L_10)
	.align		4
.L_10:
        /*0040*/ 	.word	index@(wto_many_series_one_param_time_major_f32)
        /*0044*/ 	.word	0x00000034


	//----- nvinfo : EIATTR_FRAME_SIZE
	.align		4
.L_11:
        /*0048*/ 	.byte	0x04, 0x11
        /*004a*/ 	.short	(.L_13 - .L_12)
	.align		4
.L_12:
        /*004c*/ 	.word	index@($__internal_0_$__cuda_sm20_div_rn_f64_full)
        /*0050*/ 	.word	0x00000000


	//----- nvinfo : EIATTR_FRAME_SIZE
	.align		4
.L_13:
        /*0054*/ 	.byte	0x04, 0x11
        /*0056*/ 	.short	(.L_15 - .L_14)
	.align		4
.L_14:
        /*0058*/ 	.word	index@(wto_many_series_one_param_time_major_f32)
        /*005c*/ 	.word	0x00000000


	//----- nvinfo : EIATTR_MIN_STACK_SIZE
	.align		4
.L_15:
        /*0060*/ 	.byte	0x04, 0x12
        /*0062*/ 	.short	(.L_17 - .L_16)
	.align		4
.L_16:
        /*0064*/ 	.word	index@(wto_many_series_one_param_time_major_f32)
        /*0068*/ 	.word	0x00000000


	//----- nvinfo : EIATTR_MIN_STACK_SIZE
	.align		4
.L_17:
        /*006c*/ 	.byte	0x04, 0x12
        /*006e*/ 	.short	(.L_19 - .L_18)
	.align		4
.L_18:
        /*0070*/ 	.word	index@(wto_batch_f32)
        /*0074*/ 	.word	0x00000020


	//----- nvinfo : EIATTR_MIN_STACK_SIZE
	.align		4
.L_19:
        /*0078*/ 	.byte	0x04, 0x12
        /*007a*/ 	.short	(.L_21 - .L_20)
	.align		4
.L_20:
        /*007c*/ 	.word	index@(wto_fill_nan3_f32)
        /*0080*/ 	.word	0x00000000
.L_21:


//--------------------- .nv.compat                --------------------------
	.section	.nv.compat,"",@"SHT_CUDA_COMPAT_INFO"
	.align	4
        /*0000*/ 	.byte	0x02, 0x09, 0x00, 0x00, 0x02, 0x02, 0x01, 0x00, 0x02, 0x05, 0x05, 0x00, 0x03, 0x07, 0x01, 0x01
        /*0010*/ 	.byte	0x02, 0x03, 0x00, 0x00, 0x02, 0x06, 0x01, 0x00, 0x04, 0x0b, 0x08, 0x00, 0x01, 0x00, 0x00, 0x00
        /*0020*/ 	.byte	0x00, 0x00, 0x00, 0x00


//--------------------- .nv.info.wto_many_series_one_param_time_major_f32 --------------------------
	.section	.nv.info.wto_many_series_one_param_time_major_f32,"",@"SHT_CUDA_INFO"
	.sectionflags	@""
	.align	4


	//----- nvinfo : EIATTR_CUDA_API_VERSION
	.align		4
        /*0000*/ 	.byte	0x04, 0x37
        /*0002*/ 	.short	(.L_23 - .L_22)
.L_22:
        /*0004*/ 	.word	0x00000082


	//----- nvinfo : EIATTR_KPARAM_INFO
	.align		4
.L_23:
        /*0008*/ 	.byte	0x04, 0x17
        /*000a*/ 	.short	(.L_25 - .L_24)
.L_24:
        /*000c*/ 	.word	0x00000000
        /*0010*/ 	.short	0x0008
        /*0012*/ 	.short	0x0030
        /*0014*/ 	.byte	0x00, 0xf5, 0x21, 0x00


	//----- nvinfo : EIATTR_KPARAM_INFO
	.align		4
.L_25:
        /*0018*/ 	.byte	0x04, 0x17
        /*001a*/ 	.short	(.L_27 - .L_26)
.L_26:
        /*001c*/ 	.word	0x00000000
        /*0020*/ 	.short	0x0007
        /*0022*/ 	.short	0x0028
        /*0024*/ 	.byte	0x00, 0xf5, 0x21, 0x00


	//----- nvinfo : EIATTR_KPARAM_INFO
	.align		4
.L_27:
        /*0028*/ 	.byte	0x04, 0x17
        /*002a*/ 	.short	(.L_29 - .L_28)
.L_28:
        /*002c*/ 	.word	0x00000000
        /*0030*/ 	.short	0x0006
        /*0032*/ 	.short	0x0020
        /*0034*/ 	.byte	0x00, 0xf5, 0x21, 0x00


	//----- nvinfo : EIATTR_KPARAM_INFO
	.align		4
.L_29:
        /*0038*/ 	.byte	0x04, 0x17
        /*003a*/ 	.short	(.L_31 - .L_30)
.L_30:
        /*003c*/ 	.word	0x00000000
        /*0040*/ 	.short	0x0005
        /*0042*/ 	.short	0x0018
        /*0044*/ 	.byte	0x00, 0xf5, 0x21, 0x00


	//----- nvinfo : EIATTR_KPARAM_INFO
	.align		4
.L_31:
        /*0048*/ 	.byte	0x04, 0x17
        /*004a*/ 	.short	(.L_33 - .L_32)
.L_32:
        /*004c*/ 	.word	0x00000000
        /*0050*/ 	.short	0x0004
        /*0052*/ 	.short	0x0014
        /*0054*/ 	.byte	0x00, 0xf0, 0x11, 0x00


	//----- nvinfo : EIATTR_KPARAM_INFO
	.align		4
.L_33:
        /*0058*/ 	.byte	0x04, 0x17
        /*005a*/ 	.short	(.L_35 - .L_34)
.L_34:
        /*005c*/ 	.word	0x00000000
        /*0060*/ 	.short	0x0003
        /*0062*/ 	.short	0x0010
        /*0064*/ 	.byte	0x00, 0xf0, 0x11, 0x00


	//----- nvinfo : EIATTR_KPARAM_INFO
	.align		4
.L_35:
        /*0068*/ 	.byte	0x04, 0x17
        /*006a*/ 	.short	(.L_37 - .L_36)
.L_36:
        /*006c*/ 	.word	0x00000000
        /*0070*/ 	.short	0x0002
        /*0072*/ 	.short	0x000c
        /*0074*/ 	.byte	0x00, 0xf0, 0x11, 0x00


	//----- nvinfo : EIATTR_KPARAM_INFO
	.align		4
.L_37:
        /*0078*/ 	.byte	0x04, 0x17
        /*007a*/ 	.short	(.L_39 - .L_38)
.L_38:
        /*007c*/ 	.word	0x00000000
        /*0080*/ 	.short	0x0001
        /*0082*/ 	.short	0x0008
        /*0084*/ 	.byte	0x00, 0xf0, 0x11, 0x00


	//----- nvinfo : EIATTR_KPARAM_INFO
	.align		4
.L_39:
        /*0088*/ 	.byte	0x04, 0x17
        /*008a*/ 	.short	(.L_41 - .L_40)
.L_40:
        /*008c*/ 	.word	0x00000000
        /*0090*/ 	.short	0x0000
        /*0092*/ 	.short	0x0000
        /*0094*/ 	.byte	0x00, 0xf5, 0x21, 0x00


	//----- nvinfo : EIATTR_SPARSE_MMA_MASK
	.align		4
.L_41:
        /*0098*/ 	.byte	0x03, 0x50
        /*009a*/ 	.short	0x0000


	//----- nvinfo : EIATTR_MAXREG_COUNT
	.align		4
        /*009c*/ 	.byte	0x03, 0x1b
        /*009e*/ 	.short	0x00ff


	//----- nvinfo : EIATTR_MERCURY_ISA_VERSION
	.align		4
        /*00a0*/ 	.byte	0x03, 0x5f
        /*00a2*/ 	.short	0x0101


	//----- nvinfo : EIATTR_VRC_CTA_INIT_COUNT
	.align		4
        /*00a4*/ 	.byte	0x02, 0x4a
	.zero		1
	.zero		1


	//----- nvinfo : EIATTR_EXIT_INSTR_OFFSETS
	.align		4
        /*00a8*/ 	.byte	0x04, 0x1c
        /*00aa*/ 	.short	(.L_43 - .L_42)


	//   ....[0]....
.L_42:
        /*00ac*/ 	.word	0x00000070


	//   ....[1]....
        /*00b0*/ 	.word	0x000008f0


	//   ....[2]....
        /*00b4*/ 	.word	0x00000c30


	//   ....[3]....
        /*00b8*/ 	.word	0x000018d0


	//----- nvinfo : EIATTR_CRS_STACK_SIZE
	.align		4
.L_43:
        /*00bc*/ 	.byte	0x04, 0x1e
        /*00be*/ 	.short	(.L_45 - .L_44)
.L_44:
        /*00c0*/ 	.word	0x00000000


	//----- nvinfo : EIATTR_CBANK_PARAM_SIZE
	.align		4
.L_45:
        /*00c4*/ 	.byte	0x03, 0x19
        /*00c6*/ 	.short	0x0038


	//----- nvinfo : EIATTR_PARAM_CBANK
	.align		4
        /*00c8*/ 	.byte	0x04, 0x0a
        /*00ca*/ 	.short	(.L_47 - .L_46)
	.align		4
.L_46:
        /*00cc*/ 	.word	index@(.nv.constant0.wto_many_series_one_param_time_major_f32)
        /*00d0*/ 	.short	0x0380
        /*00d2*/ 	.short	0x0038


	//----- nvinfo : EIATTR_SW_WAR
	.align		4
.L_47:
        /*00d4*/ 	.byte	0x04, 0x36
        /*00d6*/ 	.short	(.L_49 - .L_48)
.L_48:
        /*00d8*/ 	.word	0x00000008
.L_49:


//--------------------- .nv.info.wto_batch_f32    --------------------------
	.section	.nv.info.wto_batch_f32,"",@"SHT_CUDA_INFO"
	.sectionflags	@""
	.align	4


	//----- nvinfo : EIATTR_CUDA_API_VERSION
	.align		4
        /*0000*/ 	.byte	0x04, 0x37
        /*0002*/ 	.short	(.L_51 - .L_50)
.L_50:
        /*0004*/ 	.word	0x00000082


	//----- nvinfo : EIATTR_KPARAM_INFO
	.align		4
.L_51:
        /*0008*/ 	.byte	0x04, 0x17
        /*000a*/ 	.short	(.L_53 - .L_52)
.L_52:
        /*000c*/ 	.word	0x00000000
        /*0010*/ 	.short	0x0008
        /*0012*/ 	.short	0x0038
        /*0014*/ 	.byte	0x00, 0xf5, 0x21, 0x00


	//----- nvinfo : EIATTR_KPARAM_INFO
	.align		4
.L_53:
        /*0018*/ 	.byte	0x04, 0x17
        /*001a*/ 	.short	(.L_55 - .L_54)
.L_54:
        /*001c*/ 	.word	0x00000000
        /*0020*/ 	.short	0x0007
        /*0022*/ 	.short	0x0030
        /*0024*/ 	.byte	0x00, 0xf5, 0x21, 0x00


	//----- nvinfo : EIATTR_KPARAM_INFO
	.align		4
.L_55:
        /*0028*/ 	.byte	0x04, 0x17
        /*002a*/ 	.short	(.L_57 - .L_56)
.L_56:
        /*002c*/ 	.word	0x00000000
        /*0030*/ 	.short	0x0006
        /*0032*/ 	.short	0x0028
        /*0034*/ 	.byte	0x00, 0xf5, 0x21, 0x00


	//----- nvinfo : EIATTR_KPARAM_INFO
	.align		4
.L_57:
        /*0038*/ 	.byte	0x04, 0x17
        /*003a*/ 	.short	(.L_59 - .L_58)
.L_58:
        /*003c*/ 	.word	0x00000000
        /*0040*/ 	.short	0x0005
        /*0042*/ 	.short	0x0020
        /*0044*/ 	.byte	0x00, 0xf0, 0x11, 0x00


	//----- nvinfo : EIATTR_KPARAM_INFO
	.align		4
.L_59:
        /*0048*/ 	.byte	0x04, 0x17
        /*004a*/ 	.short	(.L_61 - .L_60)
.L_60:
        /*004c*/ 	.word	0x00000000
        /*0050*/ 	.short	0x0004
        /*0052*/ 	.short	0x001c
        /*0054*/ 	.byte	0x00, 0xf0, 0x11, 0x00


	//----- nvinfo : EIATTR_KPARAM_INFO
	.align		4
.L_61:
        /*0058*/ 	.byte	0x04, 0x17
        /*005a*/ 	.short	(.L_63 - .L_62)
.L_62:
        /*005c*/ 	.word	0x00000000
        /*0060*/ 	.short	0x0003
        /*0062*/ 	.short	0x0018
        /*0064*/ 	.byte	0x00, 0xf0, 0x11, 0x00


	//----- nvinfo : EIATTR_KPARAM_INFO
	.align		4
.L_63:
        /*0068*/ 	.byte	0x04, 0x17
        /*006a*/ 	.short	(.L_65 - .L_64)
.L_64:
        /*006c*/ 	.word	0x00000000
        /*0070*/ 	.short	0x0002
        /*0072*/ 	.short	0x0010
        /*0074*/ 	.byte	0x00, 0xf5, 0x21, 0x00


	//----- nvinfo : EIATTR_KPARAM_INFO
	.align		4
.L_65:
        /*0078*/ 	.byte	0x04, 0x17
        /*007a*/ 	.short	(.L_67 - .L_66)
.L_66:
        /*007c*/ 	.word	0x00000000
        /*0080*/ 	.short	0x0001
        /*0082*/ 	.short	0x0008
        /*0084*/ 	.byte	0x00, 0xf5, 0x21, 0x00


	//----- nvinfo : EIATTR_KPARAM_INFO
	.align		4
.L_67:
        /*0088*/ 	.byte	0x04, 0x17
        /*008a*/ 	.short	(.L_69 - .L_68)
.L_68:
        /*008c*/ 	.word	0x00000000
        /*0090*/ 	.short	0x0000
        /*0092*/ 	.short	0x0000
        /*0094*/ 	.byte	0x00, 0xf5, 0x21, 0x00


	//----- nvinfo : EIATTR_SPARSE_MMA_MASK
	.align		4
.L_69:
        /*0098*/ 	.byte	0x03, 0x50
        /*009a*/ 	.short	0x0000


	//----- nvinfo : EIATTR_MAXREG_COUNT
	.align		4
        /*009c*/ 	.byte	0x03, 0x1b
        /*009e*/ 	.short	0x00ff


	//----- nvinfo : EIATTR_MERCURY_ISA_VERSION
	.align		4
        /*00a0*/ 	.byte	0x03, 0x5f
        /*00a2*/ 	.short	0x0101


	//----- nvinfo : EIATTR_COOP_GROUP_MASK_REGIDS
	.align		4
        /*00a4*/ 	.byte	0x04, 0x29
        /*00a6*/ 	.short	(.L_71 - .L_70)


	//   ....[0]....
.L_70:
        /*00a8*/ 	.word	0x05000000


	//----- nvinfo : EIATTR_COOP_GROUP_INSTR_OFFSETS
	.align		4
.L_71:
        /*00ac*/ 	.byte	0x04, 0x28
        /*00ae*/ 	.short	(.L_73 - .L_72)


	//   ....[0]....
.L_72:
        /*00b0*/ 	.word	0x00001550


	//----- nvinfo : EIATTR_VRC_CTA_INIT_COUNT
	.align		4
.L_73:
        /*00b4*/ 	.byte	0x02, 0x4a
	.zero		1
	.zero		1


	//----- nvinfo : EIATTR_EXIT_INSTR_OFFSETS
	.align		4
        /*00b8*/ 	.byte	0x04, 0x1c
        /*00ba*/ 	.short	(.L_75 - .L_74)


	//   ....[0]....
.L_74:
        /*00bc*/ 	.word	0x00000090


	//   ....[1]....
        /*00c0*/ 	.word	0x00001000


	//   ....[2]....
        /*00c4*/ 	.word	0x00001360


	//   ....[3]....
        /*00c8*/ 	.word	0x000024c0


	//   ....[4]....
        /*00cc*/ 	.word	0x00002680


	//----- nvinfo : EIATTR_CRS_STACK_SIZE
	.align		4
.L_75:
        /*00d0*/ 	.byte	0x04, 0x1e
        /*00d2*/ 	.short	(.L_77 - .L_76)
.L_76:
        /*00d4*/ 	.word	0x00000000


	//----- nvinfo : EIATTR_CBANK_PARAM_SIZE
	.align		4
.L_77:
        /*00d8*/ 	.byte	0x03, 0x19
        /*00da*/ 	.short	0x0040


	//----- nvinfo : EIATTR_PARAM_CBANK
	.align		4
        /*00dc*/ 	.byte	0x04, 0x0a
        /*00de*/ 	.short	(.L_79 - .L_78)
	.align		4
.L_78:
        /*00e0*/ 	.word	index@(.nv.constant0.wto_batch_f32)
        /*00e4*/ 	.short	0x0380
        /*00e6*/ 	.short	0x0040


	//----- nvinfo : EIATTR_SW_WAR
	.align		4
.L_79:
        /*00e8*/ 	.byte	0x04, 0x36
        /*00ea*/ 	.short	(.L_81 - .L_80)
.L_80:
        /*00ec*/ 	.word	0x00000008
.L_81:


//--------------------- .nv.info.wto_fill_nan3_f32 --------------------------
	.section	.nv.info.wto_fill_nan3_f32,"",@"SHT_CUDA_INFO"
	.sectionflags	@""
	.align	4


	//----- nvinfo : EIATTR_CUDA_API_VERSION
	.align		4
        /*0000*/ 	.byte	0x04, 0x37
        /*0002*/ 	.short	(.L_83 - .L_82)
.L_82:
        /*0004*/ 	.word	0x00000082


	//----- nvinfo : EIATTR_KPARAM_INFO
	.align		4
.L_83:
        /*0008*/ 	.byte	0x04, 0x17
        /*000a*/ 	.short	(.L_85 - .L_84)
.L_84:
        /*000c*/ 	.word	0x00000000
        /*0010*/ 	.short	0x0003
        /*0012*/ 	.short	0x0018
        /*0014*/ 	.byte	0x00, 0xf0, 0x21, 0x00


	//----- nvinfo : EIATTR_KPARAM_INFO
	.align		4
.L_85:
        /*0018*/ 	.byte	0x04, 0x17
        /*001a*/ 	.short	(.L_87 - .L_86)
.L_86:
        /*001c*/ 	.word	0x00000000
        /*0020*/ 	.short	0x0002
        /*0022*/ 	.short	0x0010
        /*0024*/ 	.byte	0x00, 0xf5, 0x21, 0x00


	//----- nvinfo : EIATTR_KPARAM_INFO
	.align		4
.L_87:
        /*0028*/ 	.byte	0x04, 0x17
        /*002a*/ 	.short	(.L_89 - .L_88)
.L_88:
        /*002c*/ 	.word	0x00000000
        /*0030*/ 	.short	0x0001
        /*0032*/ 	.short	0x0008
        /*0034*/ 	.byte	0x00, 0xf5, 0x21, 0x00


	//----- nvinfo : EIATTR_KPARAM_INFO
	.align		4
.L_89:
        /*0038*/ 	.byte	0x04, 0x17
        /*003a*/ 	.short	(.L_91 - .L_90)
.L_90:
        /*003c*/ 	.word	0x00000000
        /*0040*/ 	.short	0x0000
        /*0042*/ 	.short	0x0000
        /*0044*/ 	.byte	0x00, 0xf5, 0x21, 0x00


	//----- nvinfo : EIATTR_SPARSE_MMA_MASK
	.align		4
.L_91:
        /*0048*/ 	.byte	0x03, 0x50
        /*004a*/ 	.short	0x0000


	//----- nvinfo : EIATTR_MAXREG_COUNT
	.align		4
        /*004c*/ 	.byte	0x03, 0x1b
        /*004e*/ 	.short	0x00ff


	//----- nvinfo : EIATTR_MERCURY_ISA_VERSION
	.align		4
        /*0050*/ 	.byte	0x03, 0x5f
        /*0052*/ 	.short	0x0101


	//----- nvinfo : EIATTR_VRC_CTA_INIT_COUNT
	.align		4
        /*0054*/ 	.byte	0x02, 0x4a
	.zero		1
	.zero		1


	//----- nvinfo : EIATTR_EXIT_INSTR_OFFSETS
	.align		4
        /*0058*/ 	.byte	0x04, 0x1c
        /*005a*/ 	.short	(.L_93 - .L_92)


	//   ....[0]....
.L_92:
        /*005c*/ 	.word	0x00000080


	//   ....[1]....
        /*0060*/ 	.word	0x00000200


	//----- nvinfo : EIATTR_CRS_STACK_SIZE
	.align		4
.L_93:
        /*0064*/ 	.byte	0x04, 0x1e
        /*0066*/ 	.short	(.L_95 - .L_94)
.L_94:
        /*0068*/ 	.word	0x00000000


	//----- nvinfo : EIATTR_CBANK_PARAM_SIZE
	.align		4
.L_95:
        /*006c*/ 	.byte	0x03, 0x19
        /*006e*/ 	.short	0x0020


	//----- nvinfo : EIATTR_PARAM_CBANK
	.align		4
        /*0070*/ 	.byte	0x04, 0x0a
        /*0072*/ 	.short	(.L_97 - .L_96)
	.align		4
.L_96:
        /*0074*/ 	.word	index@(.nv.constant0.wto_fill_nan3_f32)
        /*0078*/ 	.short	0x0380
        /*007a*/ 	.short	0x0020


	//----- nvinfo : EIATTR_SW_WAR
	.align		4
.L_97:
        /*007c*/ 	.byte	0x04, 0x36
        /*007e*/ 	.short	(.L_99 - .L_98)
.L_98:
        /*0080*/ 	.word	0x00000008
.L_99:


//--------------------- .nv.callgraph             --------------------------
	.section	.nv.callgraph,"",@"SHT_CUDA_CALLGRAPH"
	.align	4
	.sectionentsize	8
	.align		4
        /*0000*/ 	.word	0x00000000
	.align		4
        /*0004*/ 	.word	0xffffffff
	.align		4
        /*0008*/ 	.word	0x00000000
	.align		4
        /*000c*/ 	.word	0xfffffffe
	.align		4
        /*0010*/ 	.word	0x00000000
	.align		4
        /*0014*/ 	.word	0xfffffffd
	.align		4
        /*0018*/ 	.word	0x00000000
	.align		4
        /*001c*/ 	.word	0xfffffffc


//--------------------- .text.wto_many_series_one_param_time_major_f32 --------------------------
	.section	.text.wto_many_series_one_param_time_major_f32,"ax",@progbits
	.align	128
        .global         wto_many_series_one_param_time_major_f32
        .type           wto_many_series_one_param_time_major_f32,@function
        .size           wto_many_series_one_param_time_major_f32,(.L_x_86 - wto_many_series_one_param_time_major_f32)
        .other          wto_many_series_one_param_time_major_f32,@"STO_CUDA_ENTRY STV_DEFAULT"
wto_many_series_one_param_time_major_f32:
.text.wto_many_series_one_param_time_major_f32:
[----:B------:R-:W-:Y:S01]  /*0000*/  LDC R1, c[0x0][0x37c] ;  /* 0x0000df00ff017b82 */ /* 0x000fe20000000800 */
[----:B------:R-:W0:Y:S07]  /*0010*/  S2R R5, SR_TID.X ;  /* 0x0000000000057919 */ /* 0x000e2e0000002100 */
[----:B------:R-:W0:Y:S08]  /*0020*/  S2UR UR4, SR_CTAID.X ;  /* 0x00000000000479c3 */ /* 0x000e300000002500 */
[----:B------:R-:W0:Y:S08]  /*0030*/  LDC R6, c[0x0][0x360] ;  /* 0x0000d800ff067b82 */ /* 0x000e300000000800 */
[----:B------:R-:W1:Y:S01]  /*0040*/  LDC R3, c[0x0][0x388] ;  /* 0x0000e200ff037b82 */ /* 0x000e620000000800 */
[----:B0-----:R-:W-:-:S05]  /*0050*/  IMAD R6, R6, UR4, R5 ;  /* 0x0000000406067c24 */ /* 0x001fca000f8e0205 */
[----:B-1----:R-:W-:-:S13]  /*0060*/  ISETP.GE.AND P0, PT, R6, R3, PT ;  /* 0x000000030600720c */ /* 0x002fda0003f06270 */
[----:B------:R-:W-:Y:S05]  /*0070*/  @P0 EXIT ;  /* 0x000000000000094d */ /* 0x000fea0003800000 */
[----:B------:R-:W0:Y:S01]  /*0080*/  LDC R0, c[0x0][0x38c] ;  /* 0x0000e300ff007b82 */ /* 0x000e220000000800 */
[----:B------:R-:W1:Y:S07]  /*0090*/  LDCU.64 UR8, c[0x0][0x358] ;  /* 0x00006b00ff0877ac */ /* 0x000e6e0008000a00 */
[----:B------:R-:W2:Y:S08]  /*00a0*/  LDC.64 R14, c[0x0][0x3a0] ;  /* 0x0000e800ff0e7b82 */ /* 0x000eb00000000a00 */
[----:B------:R-:W3:Y:S08]  /*00b0*/  LDC.64 R12, c[0x0][0x3a8] ;  /* 0x0000ea00ff0c7b82 */ /* 0x000ef00000000a00 */
[----:B------:R-:W4:Y:S01]  /*00c0*/  LDC.64 R10, c[0x0][0x3b0] ;  /* 0x0000ec00ff0a7b82 */ /* 0x000f220000000a00 */
[----:B0-----:R-:W-:Y:S01]  /*00d0*/  ISETP.GE.AND P1, PT, R0, 0x1, PT ;  /* 0x000000010000780c */ /* 0x001fe20003f26270 */
[----:B--2---:R-:W-:-:S04]  /*00e0*/  IMAD.WIDE R14, R6, 0x4, R14 ;  /* 0x00000004060e7825 */ /* 0x004fc800078e020e */
[----:B---3--:R-:W-:-:S04]  /*00f0*/  IMAD.WIDE R12, R6, 0x4, R12 ;  /* 0x00000004060c7825 */ /* 0x008fc800078e020c */
[----:B----4-:R-:W-:-:S04]  /*0100*/  IMAD.WIDE R10, R6, 0x4, R10 ;  /* 0x00000004060a7825 */ /* 0x010fc800078e020a */
[----:B-1----:R-:W-:Y:S05]  /*0110*/  @!P1 BRA `(.L_x_0) ;  /* 0x0000000400e89947 */ /* 0x002fea0003800000 */
[C---:B------:R-:W-:Y:S01]  /*0120*/  ISETP.GE.U32.AND P0, PT, R0.reuse, 0x8, PT ;  /* 0x000000080000780c */ /* 0x040fe20003f06070 */
[----:B------:R-:W-:Y:S01]  /*0130*/  IMAD.MOV.U32 R2, RZ, RZ, RZ ;  /* 0x000000ffff027224 */ /* 0x000fe200078e00ff */
[----:B------:R-:W-:-:S04]  /*0140*/  LOP3.LUT R34, R0, 0x7, RZ, 0xc0, !PT ;  /* 0x0000000700227812 */ /* 0x000fc800078ec0ff */
[----:B------:R-:W-:-:S07]  /*0150*/  ISETP.NE.AND P2, PT, R34, RZ, PT ;  /* 0x000000ff2200720c */ /* 0x000fce0003f45270 */
[----:B------:R-:W-:Y:S06]  /*0160*/  @!P0 BRA `(.L_x_1) ;  /* 0x0000000000e08947 */ /* 0x000fec0003800000 */
[----:B------:R-:W-:Y:S01]  /*0170*/  LOP3.LUT R2, R0, 0x7ffffff8, RZ, 0xc0, !PT ;  /* 0x7ffffff800027812 */ /* 0x000fe200078ec0ff */
[----:B------:R-:W-:-:S04]  /*0180*/  IMAD.MOV.U32 R5, RZ, RZ, RZ ;  /* 0x000000ffff057224 */ /* 0x000fc800078e00ff */
[----:B------:R-:W-:-:S07]  /*0190*/  IMAD.MOV R4, RZ, RZ, -R2 ;  /* 0x000000ffff047224 */ /* 0x000fce00078e0a02 */
.L_x_2:
[----:B------:R-:W-:Y:S01]  /*01a0*/  IMAD.WIDE R8, R5, 0x4, R14 ;  /* 0x0000000405087825 */ /* 0x000fe200078e020e */
[----:B------:R-:W-:-:S03]  /*01b0*/  MOV R7, 0x7fc00000 ;  /* 0x7fc0000000077802 */ /* 0x000fc60000000f00 */
[C---:B------:R-:W-:Y:S02]  /*01c0*/  IMAD.WIDE R16, R5.reuse, 0x4, R12 ;  /* 0x0000000405107825 */ /* 0x040fe400078e020c */
[----:B------:R0:W-:Y:S02]  /*01d0*/  STG.E desc[UR8][R8.64], R7 ;  /* 0x0000000708007986 */ /* 0x0001e4000c101908 */
[----:B------:R-:W-:Y:S02]  /*01e0*/  IMAD.WIDE R18, R5, 0x4, R10 ;  /* 0x0000000405127825 */ /* 0x000fe400078e020a */
[----:B------:R1:W-:Y:S02]  /*01f0*/  STG.E desc[UR8][R16.64], R7 ;  /* 0x0000000710007986 */ /* 0x0003e4000c101908 */
[C---:B------:R-:W-:Y:S02]  /*0200*/  IMAD.WIDE R20, R3.reuse, 0x4, R8 ;  /* 0x0000000403147825 */ /* 0x040fe400078e0208 */
[----:B------:R2:W-:Y:S02]  /*0210*/  STG.E desc[UR8][R18.64], R7 ;  /* 0x0000000712007986 */ /* 0x0005e4000c101908 */
[----:B------:R-:W-:-:S02]  /*0220*/  IMAD.WIDE R22, R3, 0x4, R16 ;  /* 0x0000000403167825 */ /* 0x000fc400078e0210 */
[----:B------:R3:W-:Y:S02]  /*0230*/  STG.E desc[UR8][R20.64], R7 ;  /* 0x0000000714007986 */ /* 0x0007e4000c101908 */
[C---:B------:R-:W-:Y:S02]  /*0240*/  IMAD.WIDE R24, R3.reuse, 0x4, R18 ;  /* 0x0000000403187825 */ /* 0x040fe400078e0212 */
[----:B------:R4:W-:Y:S02]  /*0250*/  STG.E desc[UR8][R22.64], R7 ;  /* 0x0000000716007986 */ /* 0x0009e4000c101908 */
[C---:B------:R-:W-:Y:S02]  /*0260*/  IMAD.WIDE R26, R3.reuse, 0x4, R20 ;  /* 0x00000004031a7825 */ /* 0x040fe400078e0214 */
[----:B------:R5:W-:Y:S02]  /*0270*/  STG.E desc[UR8][R24.64], R7 ;  /* 0x0000000718007986 */ /* 0x000be4000c101908 */
[----:B------:R-:W-:-:S02]  /*0280*/  IMAD.WIDE R28, R3, 0x4, R22 ;  /* 0x00000004031c7825 */ /* 0x000fc400078e0216 */
[----:B------:R5:W-:Y:S02]  /*0290*/  STG.E desc[UR8][R26.64], R7 ;  /* 0x000000071a007986 */ /* 0x000be4000c101908 */
[C---:B------:R-:W-:Y:S02]  /*02a0*/  IMAD.WIDE R30, R3.reuse, 0x4, R24 ;  /* 0x00000004031e7825 */ /* 0x040fe400078e0218 */
[----:B------:R5:W-:Y:S02]  /*02b0*/  STG.E desc[UR8][R28.64], R7 ;  /* 0x000000071c007986 */ /* 0x000be4000c101908 */
[C---:B0-----:R-:W-:Y:S02]  /*02c0*/  IMAD.WIDE R8, R3.reuse, 0x4, R26 ;  /* 0x0000000403087825 */ /* 0x041fe400078e021a */
[----:B------:R-:W-:Y:S02]  /*02d0*/  STG.E desc[UR8][R30.64], R7 ;  /* 0x000000071e007986 */ /* 0x000fe4000c101908 */
[----:B------:R-:W-:-:S02]  /*02e0*/  IMAD.WIDE R32, R3, 0x4, R28 ;  /* 0x0000000403207825 */ /* 0x000fc400078e021c */
[----:B------:R0:W-:Y:S02]  /*02f0*/  STG.E desc[UR8][R8.64], R7 ;  /* 0x0000000708007986 */ /* 0x0001e4000c101908 */
[C---:B-1----:R-:W-:Y:S02]  /*0300*/  IMAD.WIDE R16, R3.reuse, 0x4, R30 ;  /* 0x0000000403107825 */ /* 0x042fe400078e021e */
[----:B------:R1:W-:Y:S02]  /*0310*/  STG.E desc[UR8][R32.64], R7 ;  /* 0x0000000720007986 */ /* 0x0003e4000c101908 */
[C---:B--2---:R-:W-:Y:S02]  /*0320*/  IMAD.WIDE R18, R3.reuse, 0x4, R8 ;  /* 0x0000000403127825 */ /* 0x044fe400078e0208 */
[----:B------:R2:W-:Y:S02]  /*0330*/  STG.E desc[UR8][R16.64], R7 ;  /* 0x0000000710007986 */ /* 0x0005e4000c101908 */
[----:B---3--:R-:W-:-:S02]  /*0340*/  IMAD.WIDE R20, R3, 0x4, R32 ;  /* 0x0000000403147825 */ /* 0x008fc400078e0220 */
[----:B------:R3:W-:Y:S02]  /*0350*/  STG.E desc[UR8][R18.64], R7 ;  /* 0x0000000712007986 */ /* 0x0007e4000c101908 */
[C---:B----4-:R-:W-:Y:S02]  /*0360*/  IMAD.WIDE R22, R3.reuse, 0x4, R16 ;  /* 0x0000000403167825 */ /* 0x050fe400078e0210 */
[----:B------:R4:W-:Y:S02]  /*0370*/  STG.E desc[UR8][R20.64], R7 ;  /* 0x0000000714007986 */ /* 0x0009e4000c101908 */
[C---:B-----5:R-:W-:Y:S02]  /*0380*/  IMAD.WIDE R24, R3.reuse, 0x4, R18 ;  /* 0x0000000403187825 */ /* 0x060fe400078e0212 */
[----:B------:R1:W-:Y:S02]  /*0390*/  STG.E desc[UR8][R22.64], R7 ;  /* 0x0000000716007986 */ /* 0x0003e4000c101908 */
[----:B------:R-:W-:-:S02]  /*03a0*/  IMAD.WIDE R26, R3, 0x4, R20 ;  /* 0x00000004031a7825 */ /* 0x000fc400078e0214 */
[----:B------:R1:W-:Y:S02]  /*03b0*/  STG.E desc[UR8][R24.64], R7 ;  /* 0x0000000718007986 */ /* 0x0003e4000c101908 */
[C---:B------:R-:W-:Y:S02]  /*03c0*/  IMAD.WIDE R28, R3.reuse, 0x4, R22 ;  /* 0x00000004031c7825 */ /* 0x040fe400078e0216 */
[----:B------:R2:W-:Y:S02]  /*03d0*/  STG.E desc[UR8][R26.64], R7 ;  /* 0x000000071a007986 */ /* 0x0005e4000c101908 */
[C---:B0-----:R-:W-:Y:S02]  /*03e0*/  IMAD.WIDE R8, R3.reuse, 0x4, R24 ;  /* 0x0000000403087825 */ /* 0x041fe400078e0218 */
[----:B------:R0:W-:Y:S02]  /*03f0*/  STG.E desc[UR8][R28.64], R7 ;  /* 0x000000071c007986 */ /* 0x0001e4000c101908 */
        /* <DEDUP_REMOVED lines=10> */
[----:B------:R-:W-:Y:S02]  /*04a0*/  VIADD R4, R4, 0x8 ;  /* 0x0000000804047836 */ /* 0x000fe40000000000 */
[----:B------:R0:W-:Y:S01]  /*04b0*/  STG.E desc[UR8][R20.64], R7 ;  /* 0x0000000714007986 */ /* 0x0001e2000c101908 */
[----:B------:R-:W-:Y:S02]  /*04c0*/  IMAD R5, R3, 0x8, R5 ;  /* 0x0000000803057824 */ /* 0x000fe400078e0205 */
[----:B------:R-:W-:-:S13]  /*04d0*/  ISETP.NE.AND P0, PT, R4, RZ, PT ;  /* 0x000000ff0400720c */ /* 0x000fda0003f05270 */
[----:B0-----:R-:W-:Y:S05]  /*04e0*/  @P0 BRA `(.L_x_2) ;  /* 0xfffffffc002c0947 */ /* 0x001fea000383ffff */
.L_x_1:
[----:B------:R-:W-:Y:S05]  /*04f0*/  @!P2 BRA `(.L_x_0) ;  /* 0x0000000000f0a947 */ /* 0x000fea0003800000 */
[----:B------:R-:W-:Y:S02]  /*0500*/  ISETP.GE.U32.AND P0, PT, R34, 0x4, PT ;  /* 0x000000042200780c */ /* 0x000fe40003f06070 */
[----:B------:R-:W-:-:S04]  /*0510*/  LOP3.LUT R32, R0, 0x3, RZ, 0xc0, !PT ;  /* 0x0000000300207812 */ /* 0x000fc800078ec0ff */
[----:B------:R-:W-:-:S07]  /*0520*/  ISETP.NE.AND P2, PT, R32, RZ, PT ;  /* 0x000000ff2000720c */ /* 0x000fce0003f45270 */
[----:B------:R-:W-:Y:S06]  /*0530*/  @!P0 BRA `(.L_x_3) ;  /* 0x00000000006c8947 */ /* 0x000fec0003800000 */
[C---:B------:R-:W-:Y:S01]  /*0540*/  IMAD R17, R2.reuse, R3, RZ ;  /* 0x0000000302117224 */ /* 0x040fe200078e02ff */
[----:B------:R-:W-:Y:S01]  /*0550*/  IADD3 R2, PT, PT, R2, 0x4, RZ ;  /* 0x0000000402027810 */ /* 0x000fe20007ffe0ff */
[----:B------:R-:W-:Y:S02]  /*0560*/  IMAD.MOV.U32 R7, RZ, RZ, 0x7fc00000 ;  /* 0x7fc00000ff077424 */ /* 0x000fe400078e00ff */
[----:B------:R-:W-:-:S04]  /*0570*/  IMAD.WIDE R4, R17, 0x4, R14 ;  /* 0x0000000411047825 */ /* 0x000fc800078e020e */
[C---:B------:R-:W-:Y:S01]  /*0580*/  IMAD.WIDE R8, R17.reuse, 0x4, R12 ;  /* 0x0000000411087825 */ /* 0x040fe200078e020c */
[----:B------:R0:W-:Y:S03]  /*0590*/  STG.E desc[UR8][R4.64], R7 ;  /* 0x0000000704007986 */ /* 0x0001e6000c101908 */
[----:B------:R-:W-:Y:S01]  /*05a0*/  IMAD.WIDE R16, R17, 0x4, R10 ;  /* 0x0000000411107825 */ /* 0x000fe200078e020a */
[----:B------:R1:W-:Y:S03]  /*05b0*/  STG.E desc[UR8][R8.64], R7 ;  /* 0x0000000708007986 */ /* 0x0003e6000c101908 */
[C---:B------:R-:W-:Y:S01]  /*05c0*/  IMAD.WIDE R18, R3.reuse, 0x4, R4 ;  /* 0x0000000403127825 */ /* 0x040fe200078e0204 */
        /* <DEDUP_REMOVED lines=11> */
[C---:B0-----:R-:W-:Y:S01]  /*0680*/  IMAD.WIDE R4, R3.reuse, 0x4, R24 ;  /* 0x0000000403047825 */ /* 0x041fe200078e0218 */
[----:B------:R2:W-:Y:S03]  /*0690*/  STG.E desc[UR8][R28.64], R7 ;  /* 0x000000071c007986 */ /* 0x0005e6000c101908 */
[C---:B------:R-:W-:Y:S01]  /*06a0*/  IMAD.WIDE R30, R3.reuse, 0x4, R26 ;  /* 0x00000004031e7825 */ /* 0x040fe200078e021a */
[----:B------:R2:W-:Y:S03]  /*06b0*/  STG.E desc[UR8][R4.64], R7 ;  /* 0x0000000704007986 */ /* 0x0005e6000c101908 */
[----:B-1----:R-:W-:Y:S01]  /*06c0*/  IMAD.WIDE R8, R3, 0x4, R28 ;  /* 0x0000000403087825 */ /* 0x002fe200078e021c */
[----:B------:R2:W-:Y:S04]  /*06d0*/  STG.E desc[UR8][R30.64], R7 ;  /* 0x000000071e007986 */ /* 0x0005e8000c101908 */
[----:B------:R2:W-:Y:S02]  /*06e0*/  STG.E desc[UR8][R8.64], R7 ;  /* 0x0000000708007986 */ /* 0x0005e4000c101908 */
.L_x_3:
[----:B------:R-:W-:Y:S05]  /*06f0*/  @!P2 BRA `(.L_x_0) ;  /* 0x000000000070a947 */ /* 0x000fea0003800000 */
[----:B------:R-:W-:Y:S02]  /*0700*/  ISETP.NE.AND P0, PT, R32, 0x1, PT ;  /* 0x000000012000780c */ /* 0x000fe40003f05270 */
[----:B------:R-:W-:-:S04]  /*0710*/  LOP3.LUT R0, R0, 0x1, RZ, 0xc0, !PT ;  /* 0x0000000100007812 */ /* 0x000fc800078ec0ff */
[----:B------:R-:W-:-:S07]  /*0720*/  ISETP.NE.U32.AND P2, PT, R0, 0x1, PT ;  /* 0x000000010000780c */ /* 0x000fce0003f45070 */
[----:B------:R-:W-:Y:S06]  /*0730*/  @!P0 BRA `(.L_x_4) ;  /* 0x00000000003c8947 */ /* 0x000fec0003800000 */
[----:B--2---:R-:W-:Y:S02]  /*0740*/  IMAD R17, R2, R3, RZ ;  /* 0x0000000302117224 */ /* 0x004fe400078e02ff */
        /* <DEDUP_REMOVED lines=10> */
[----:B------:R-:W-:Y:S01]  /*07f0*/  IMAD.WIDE R22, R3, 0x4, R16 ;  /* 0x0000000403167825 */ /* 0x000fe200078e0210 */
[----:B------:R0:W-:Y:S03]  /*0800*/  STG.E desc[UR8][R20.64], R7 ;  /* 0x0000000714007986 */ /* 0x0001e6000c101908 */
[----:B------:R-:W-:Y:S01]  /*0810*/  VIADD R2, R2, 0x2 ;  /* 0x0000000202027836 */ /* 0x000fe20000000000 */
[----:B------:R0:W-:Y:S06]  /*0820*/  STG.E desc[UR8][R22.64], R7 ;  /* 0x0000000716007986 */ /* 0x0001ec000c101908 */
.L_x_4:
[----:B------:R-:W-:Y:S05]  /*0830*/  @P2 BRA `(.L_x_0) ;  /* 0x0000000000202947 */ /* 0x000fea0003800000 */
[----:B0-2---:R-:W-:Y:S02]  /*0840*/  IMAD R9, R2, R3, RZ ;  /* 0x0000000302097224 */ /* 0x005fe400078e02ff */
[----:B------:R-:W-:Y:S02]  /*0850*/  IMAD.MOV.U32 R7, RZ, RZ, 0x7fc00000 ;  /* 0x7fc00000ff077424 */ /* 0x000fe400078e00ff */
[----:B------:R-:W-:-:S04]  /*0860*/  IMAD.WIDE R2, R9, 0x4, R14 ;  /* 0x0000000409027825 */ /* 0x000fc800078e020e */
[C---:B------:R-:W-:Y:S01]  /*0870*/  IMAD.WIDE R4, R9.reuse, 0x4, R12 ;  /* 0x0000000409047825 */ /* 0x040fe200078e020c */
[----:B------:R1:W-:Y:S03]  /*0880*/  STG.E desc[UR8][R2.64], R7 ;  /* 0x0000000702007986 */ /* 0x0003e6000c101908 */
[----:B------:R-:W-:Y:S01]  /*0890*/  IMAD.WIDE R8, R9, 0x4, R10 ;  /* 0x0000000409087825 */ /* 0x000fe200078e020a */
[----:B------:R1:W-:Y:S04]  /*08a0*/  STG.E desc[UR8][R4.64], R7 ;  /* 0x0000000704007986 */ /* 0x0003e8000c101908 */
[----:B------:R1:W-:Y:S02]  /*08b0*/  STG.E desc[UR8][R8.64], R7 ;  /* 0x0000000708007986 */ /* 0x0003e4000c101908 */
.L_x_0:
[----:B012---:R-:W0:Y:S02]  /*08c0*/  LDC.64 R8, c[0x0][0x390] ;  /* 0x0000e400ff087b82 */ /* 0x007e240000000a00 */
[----:B0-----:R-:W-:-:S04]  /*08d0*/  VIMNMX R0, PT, PT, R8, R9, PT ;  /* 0x0000000908007248 */ /* 0x001fc80003fe0100 */
[----:B------:R-:W-:-:S13]  /*08e0*/  ISETP.GE.AND P0, PT, R0, 0x1, PT ;  /* 0x000000010000780c */ /* 0x000fda0003f06270 */
[----:B------:R-:W-:Y:S05]  /*08f0*/  @!P0 EXIT ;  /* 0x000000000000894d */ /* 0x000fea0003800000 */
[----:B------:R-:W-:Y:S01]  /*0900*/  IADD3 R8, PT, PT, R8, 0x1, RZ ;  /* 0x0000000108087810 */ /* 0x000fe20007ffe0ff */
[----:B------:R-:W0:Y:S05]  /*0910*/  LDC.64 R2, c[0x0][0x398] ;  /* 0x0000e600ff027b82 */ /* 0x000e2a0000000a00 */
[----:B------:R-:W1:Y:S01]  /*0920*/  I2F.F64.U32 R8, R8 ;  /* 0x0000000800087312 */ /* 0x000e620000201800 */
[----:B------:R-:W-:-:S07]  /*0930*/  IMAD.MOV.U32 R4, RZ, RZ, 0x1 ;  /* 0x00000001ff047424 */ /* 0x000fce00078e00ff */
[----:B-1----:R-:W1:Y:S01]  /*0940*/  MUFU.RCP64H R5, R9 ;  /* 0x0000000900057308 */ /* 0x002e620000001800 */
[----:B0-----:R-:W-:-:S05]  /*0950*/  IMAD.WIDE R2, R6, 0x4, R2 ;  /* 0x0000000406027825 */ /* 0x001fca00078e0202 */
[----:B------:R0:W5:Y:S01]  /*0960*/  LDG.E.CONSTANT R39, desc[UR8][R2.64] ;  /* 0x0000000802277981 */ /* 0x000162000c1e9900 */
[----:B-1----:R-:W-:-:S08]  /*0970*/  DFMA R16, -R8, R4, 1 ;  /* 0x3ff000000810742b */ /* 0x002fd00000000104 */
[----:B------:R-:W-:-:S08]  /*0980*/  DFMA R16, R16, R16, R16 ;  /* 0x000000101010722b */ /* 0x000fd00000000010 */
[----:B------:R-:W-:-:S08]  /*0990*/  DFMA R16, R4, R16, R4 ;  /* 0x000000100410722b */ /* 0x000fd00000000004 */
[----:B------:R-:W-:-:S08]  /*09a0*/  DFMA R4, -R8, R16, 1 ;  /* 0x3ff000000804742b */ /* 0x000fd00000000110 */
[----:B------:R-:W-:-:S08]  /*09b0*/  DFMA R4, R16, R4, R16 ;  /* 0x000000041004722b */ /* 0x000fd00000000010 */
[----:B------:R-:W-:-:S08]  /*09c0*/  DMUL R16, R4, 2 ;  /* 0x4000000004107828 */ /* 0x000fd00000000000 */
[----:B0-----:R-:W-:-:S08]  /*09d0*/  DFMA R2, -R8, R16, 2 ;  /* 0x400000000802742b */ /* 0x001fd00000000110 */
[----:B------:R-:W-:-:S10]  /*09e0*/  DFMA R4, R4, R2, R16 ;  /* 0x000000020404722b */ /* 0x000fd40000000010 */
[----:B------:R-:W-:-:S05]  /*09f0*/  FFMA R0, RZ, R9, R5 ;  /* 0x00000009ff007223 */ /* 0x000fca0000000005 */
[----:B------:R-:W-:-:S13]  /*0a00*/  FSETP.GT.AND P0, PT, |R0|, 1.469367938527859385e-39, PT ;  /* 0x001000000000780b */ /* 0x000fda0003f04200 */
[----:B------:R-:W-:Y:S05]  /*0a10*/  @P0 BRA `(.L_x_5) ;  /* 0x0000000000200947 */ /* 0x000fea0003800000 */
[----:B------:R-:W-:Y:S01]  /*0a20*/  IMAD.MOV.U32 R26, RZ, RZ, R8 ;  /* 0x000000ffff1a7224 */ /* 0x000fe200078e0008 */
[----:B------:R-:W-:Y:S01]  /*0a30*/  MOV R0, RZ ;  /* 0x000000ff00007202 */ /* 0x000fe20000000f00 */
[----:B------:R-:W-:Y:S01]  /*0a40*/  IMAD.MOV.U32 R27, RZ, RZ, R9 ;  /* 0x000000ffff1b7224 */ /* 0x000fe200078e0009 */
[----:B------:R-:W-:Y:S01]  /*0a50*/  MOV R38, 0xa80 ;  /* 0x00000a8000267802 */ /* 0x000fe20000000f00 */
[----:B------:R-:W-:-:S07]  /*0a60*/  IMAD.MOV.U32 R33, RZ, RZ, 0x40000000 ;  /* 0x40000000ff217424 */ /* 0x000fce00078e00ff */
[----:B-----5:R-:W-:Y:S05]  /*0a70*/  CALL.REL.NOINC `($__internal_0_$__cuda_sm20_div_rn_f64_full) ;  /* 0x0000000c00987944 */ /* 0x020fea0003c00000 */
[----:B------:R-:W-:Y:S02]  /*0a80*/  IMAD.MOV.U32 R4, RZ, RZ, R32 ;  /* 0x000000ffff047224 */ /* 0x000fe400078e0020 */
[----:B------:R-:W-:-:S07]  /*0a90*/  IMAD.MOV.U32 R5, RZ, RZ, R33 ;  /* 0x000000ffff057224 */ /* 0x000fce00078e0021 */
.L_x_5:
[----:B------:R-:W0:Y:S01]  /*0aa0*/  LDCU UR4, c[0x0][0x394] ;  /* 0x00007280ff0477ac */ /* 0x000e220008000800 */
[----:B------:R-:W-:Y:S01]  /*0ab0*/  MOV R2, 0x1 ;  /* 0x0000000100027802 */ /* 0x000fe20000000f00 */
[----:B0-----:R-:W-:-:S09]  /*0ac0*/  UIADD3 UR4, UPT, UPT, UR4, 0x1, URZ ;  /* 0x0000000104047890 */ /* 0x001fd2000fffe0ff */
[----:B------:R-:W0:Y:S08]  /*0ad0*/  I2F.F64.U32 R16, UR4 ;  /* 0x0000000400107d12 */ /* 0x000e300008201800 */
[----:B0-----:R-:W0:Y:S02]  /*0ae0*/  MUFU.RCP64H R3, R17 ;  /* 0x0000001100037308 */ /* 0x001e240000001800 */
[----:B0-----:R-:W-:-:S08]  /*0af0*/  DFMA R8, -R16, R2, 1 ;  /* 0x3ff000001008742b */ /* 0x001fd00000000102 */
[----:B------:R-:W-:-:S08]  /*0b00*/  DFMA R8, R8, R8, R8 ;  /* 0x000000080808722b */ /* 0x000fd00000000008 */
[----:B------:R-:W-:-:S08]  /*0b10*/  DFMA R8, R2, R8, R2 ;  /* 0x000000080208722b */ /* 0x000fd00000000002 */
[----:B------:R-:W-:-:S08]  /*0b20*/  DFMA R2, -R16, R8, 1 ;  /* 0x3ff000001002742b */ /* 0x000fd00000000108 */
[----:B------:R-:W-:-:S08]  /*0b30*/  DFMA R2, R8, R2, R8 ;  /* 0x000000020802722b */ /* 0x000fd00000000008 */
[----:B------:R-:W-:-:S08]  /*0b40*/  DMUL R8, R2, 2 ;  /* 0x4000000002087828 */ /* 0x000fd00000000000 */
[----:B------:R-:W-:-:S08]  /*0b50*/  DFMA R18, -R16, R8, 2 ;  /* 0x400000001012742b */ /* 0x000fd00000000108 */
[----:B------:R-:W-:Y:S02]  /*0b60*/  DFMA R2, R2, R18, R8 ;  /* 0x000000120202722b */ /* 0x000fe40000000008 */
[----:B------:R-:W-:-:S08]  /*0b70*/  DADD R8, -R4, 1 ;  /* 0x3ff0000004087429 */ /* 0x000fd00000000100 */
[----:B------:R-:W-:-:S05]  /*0b80*/  FFMA R0, RZ, R17, R3 ;  /* 0x00000011ff007223 */ /* 0x000fca0000000003 */
[----:B------:R-:W-:-:S13]  /*0b90*/  FSETP.GT.AND P0, PT, |R0|, 1.469367938527859385e-39, PT ;  /* 0x001000000000780b */ /* 0x000fda0003f04200 */
[----:B------:R-:W-:Y:S05]  /*0ba0*/  @P0 BRA `(.L_x_6) ;  /* 0x0000000000200947 */ /* 0x000fea0003800000 */
[----:B------:R-:W-:Y:S01]  /*0bb0*/  IMAD.MOV.U32 R26, RZ, RZ, R16 ;  /* 0x000000ffff1a7224 */ /* 0x000fe200078e0010 */
[----:B------:R-:W-:Y:S01]  /*0bc0*/  MOV R33, 0x40000000 ;  /* 0x4000000000217802 */ /* 0x000fe20000000f00 */
[----:B------:R-:W-:Y:S01]  /*0bd0*/  IMAD.MOV.U32 R27, RZ, RZ, R17 ;  /* 0x000000ffff1b7224 */ /* 0x000fe200078e0011 */
[----:B------:R-:W-:Y:S01]  /*0be0*/  MOV R38, 0xc10 ;  /* 0x00000c1000267802 */ /* 0x000fe20000000f00 */
[----:B------:R-:W-:-:S07]  /*0bf0*/  IMAD.MOV.U32 R0, RZ, RZ, RZ ;  /* 0x000000ffff007224 */ /* 0x000fce00078e00ff */
[----:B-----5:R-:W-:Y:S05]  /*0c00*/  CALL.REL.NOINC `($__internal_0_$__cuda_sm20_div_rn_f64_full) ;  /* 0x0000000c00347944 */ /* 0x020fea0003c00000 */
[----:B------:R-:W-:Y:S02]  /*0c10*/  IMAD.MOV.U32 R2, RZ, RZ, R32 ;  /* 0x000000ffff027224 */ /* 0x000fe400078e0020 */
[----:B------:R-:W-:-:S07]  /*0c20*/  IMAD.MOV.U32 R3, RZ, RZ, R33 ;  /* 0x000000ffff037224 */ /* 0x000fce00078e0021 */
.L_x_6:
[----:B------:R-:W-:Y:S05]  /*0c30*/  @!P1 EXIT ;  /* 0x000000000000994d */ /* 0x000fea0003800000 */
[----:B------:R-:W0:Y:S01]  /*0c40*/  LDC.64 R16, c[0x0][0x380] ;  /* 0x0000e000ff107b82 */ /* 0x000e220000000a00 */
[----:B------:R-:W1:Y:S01]  /*0c50*/  LDCU.64 UR6, c[0x0][0x388] ;  /* 0x00007100ff0677ac */ /* 0x000e620008000a00 */
[----:B------:R-:W-:Y:S01]  /*0c60*/  PRMT R40, RZ, 0x7610, R40 ;  /* 0x00007610ff287816 */ /* 0x000fe20000000028 */
[----:B------:R-:W-:Y:S01]  /*0c70*/  IMAD.MOV.U32 R41, RZ, RZ, RZ ;  /* 0x000000ffff297224 */ /* 0x000fe200078e00ff */
[----:B------:R-:W-:Y:S01]  /*0c80*/  MOV R42, RZ ;  /* 0x000000ff002a7202 */ /* 0x000fe20000000f00 */
[----:B------:R-:W2:Y:S01]  /*0c90*/  LDCU UR10, c[0x0][0x390] ;  /* 0x00007200ff0a77ac */ /* 0x000ea20008000800 */
[----:B------:R-:W-:Y:S02]  /*0ca0*/  CS2R R18, SRZ ;  /* 0x0000000000127805 */ /* 0x000fe4000001ff00 */
[----:B------:R-:W-:Y:S02]  /*0cb0*/  CS2R R20, SRZ ;  /* 0x0000000000147805 */ /* 0x000fe4000001ff00 */
[----:B------:R-:W-:Y:S01]  /*0cc0*/  CS2R R22, SRZ ;  /* 0x0000000000167805 */ /* 0x000fe2000001ff00 */
[----:B------:R-:W3:Y:S01]  /*0cd0*/  LDCU UR11, c[0x0][0x388] ;  /* 0x00007100ff0b77ac */ /* 0x000ee20008000800 */
[----:B-1----:R-:W-:-:S02]  /*0ce0*/  ULEA UR5, -UR6, URZ, 0x2 ;  /* 0x000000ff06057291 */ /* 0x002fc4000f8e11ff */
[----:B------:R-:W-:Y:S01]  /*0cf0*/  UIADD3 UR4, UPT, UPT, -UR7, URZ, URZ ;  /* 0x000000ff07047290 */ /* 0x000fe2000fffe1ff */
[----:B--2--5:R-:W-:Y:S02]  /*0d00*/  VIADD R43, R39, UR10 ;  /* 0x0000000a272b7c36 */ /* 0x024fe40008000000 */
[----:B0-----:R-:W-:Y:S01]  /*0d10*/  IMAD.WIDE R6, R6, 0x4, R16 ;  /* 0x0000000406067825 */ /* 0x001fe200078e0210 */
[----:B------:R-:W-:-:S03]  /*0d20*/  CS2R R16, SRZ ;  /* 0x0000000000107805 */ /* 0x000fc6000001ff00 */
[----:B------:R-:W-:Y:S02]  /*0d30*/  IMAD.MOV R44, RZ, RZ, -R43 ;  /* 0x000000ffff2c7224 */ /* 0x000fe400078e0a2b */
[----:B------:R-:W-:Y:S01]  /*0d40*/  IMAD.U32 R45, RZ, RZ, UR5 ;  /* 0x00000005ff2d7e24 */ /* 0x000fe2000f8e00ff */
[----:B---3--:R-:W-:-:S06]  /*0d50*/  UMOV UR5, 0x1 ;  /* 0x0000000100057882 */ /* 0x008fcc0000000000 */
.L_x_21:
[----:B------:R-:W-:Y:S01]  /*0d60*/  UIADD3 UR10, UPT, UPT, UR5, -0x1, URZ ;  /* 0xffffffff050a7890 */ /* 0x000fe2000fffe0ff */
[----:B------:R-:W-:Y:S05]  /*0d70*/  BSSY.RECONVERGENT B0, `(.L_x_7) ;  /* 0x00000ab000007945 */ /* 0x000fea0003800200 */
[----:B------:R-:W-:-:S13]  /*0d80*/  ISETP.LE.AND P0, PT, R39, UR10, PT ;  /* 0x0000000a27007c0c */ /* 0x000fda000bf03270 */
[----:B-123--:R-:W-:Y:S05]  /*0d90*/  @!P0 BRA `(.L_x_8) ;  /* 0x0000000800a08947 */ /* 0x00efea0003800000 */
[----:B------:R-:W2:Y:S01]  /*0da0*/  LDG.E.CONSTANT R0, desc[UR8][R6.64] ;  /* 0x0000000806007981 */ /* 0x000ea2000c1e9900 */
[----:B------:R-:W-:Y:S01]  /*0db0*/  LOP3.LUT P0, RZ, R40, 0xff, RZ, 0xc0, !PT ;  /* 0x000000ff28ff7812 */ /* 0x000fe2000780c0ff */
[----:B------:R-:W-:Y:S01]  /*0dc0*/  BSSY.RELIABLE B1, `(.L_x_9) ;  /* 0x000000d000017945 */ /* 0x000fe20003800100 */
[----:B--2---:R0:W1:Y:S11]  /*0dd0*/  F2F.F64.F32 R26, R0 ;  /* 0x00000000001a7310 */ /* 0x0040760000201800 */
[----:B------:R-:W-:Y:S05]  /*0de0*/  @P0 BRA `(.L_x_10) ;  /* 0x00000000001c0947 */ /* 0x000fea0003800000 */
[----:B------:R-:W-:Y:S02]  /*0df0*/  FSETP.NE.AND P1, PT, |R0|, +INF , PT ;  /* 0x7f8000000000780b */ /* 0x000fe40003f25200 */
[----:B------:R-:W-:-:S11]  /*0e00*/  PRMT R40, RZ, 0x7610, R40 ;  /* 0x00007610ff287816 */ /* 0x000fd60000000028 */
[----:B------:R-:W-:Y:S05]  /*0e10*/  @!P1 BREAK.RELIABLE B1 ;  /* 0x0000000000019942 */ /* 0x000fea0003800100 */
[----:B------:R-:W-:Y:S05]  /*0e20*/  @!P1 BRA `(.L_x_8) ;  /* 0x00000008007c9947 */ /* 0x000fea0003800000 */
[----:B-1----:R-:W-:Y:S01]  /*0e30*/  MOV R22, R26 ;  /* 0x0000001a00167202 */ /* 0x002fe20000000f00 */
[----:B------:R-:W-:Y:S01]  /*0e40*/  IMAD.MOV.U32 R23, RZ, RZ, R27 ;  /* 0x000000ffff177224 */ /* 0x000fe200078e001b */
[----:B------:R-:W-:Y:S06]  /*0e50*/  BRA `(.L_x_11) ;  /* 0x00000000000c7947 */ /* 0x000fec0003800000 */
.L_x_10:
[----:B------:R-:W-:-:S13]  /*0e60*/  FSETP.NE.AND P1, PT, |R0|, +INF , PT ;  /* 0x7f8000000000780b */ /* 0x000fda0003f25200 */
[----:B-1----:R-:W-:-:S08]  /*0e70*/  @P1 DMUL R24, R26, R4 ;  /* 0x000000041a181228 */ /* 0x002fd00000000000 */
[----:B------:R-:W-:-:S11]  /*0e80*/  @P1 DFMA R22, R8, R22, R24 ;  /* 0x000000160816122b */ /* 0x000fd60000000018 */
.L_x_11:
[----:B------:R-:W-:Y:S05]  /*0e90*/  BSYNC.RELIABLE B1 ;  /* 0x0000000000017941 */ /* 0x000fea0003800100 */
.L_x_9:
[----:B------:R-:W-:Y:S01]  /*0ea0*/  ISETP.NE.AND P0, PT, R44, -0x1, PT ;  /* 0xffffffff2c00780c */ /* 0x000fe20003f05270 */
[----:B------:R-:W-:-:S12]  /*0eb0*/  DADD R26, R26, -R22 ;  /* 0x000000001a1a7229 */ /* 0x000fd80000000816 */
[----:B------:R-:W-:Y:S05]  /*0ec0*/  @P0 BRA `(.L_x_12) ;  /* 0x0000000400140947 */ /* 0x000fea0003800000 */
[----:B------:R-:W-:Y:S01]  /*0ed0*/  DADD R18, -RZ, |R26| ;  /* 0x00000000ff127229 */ /* 0x000fe2000000051a */
[----:B------:R-:W-:Y:S01]  /*0ee0*/  UMOV UR6, 0xeb851eb8 ;  /* 0xeb851eb800067882 */ /* 0x000fe20000000000 */
[----:B------:R-:W-:Y:S01]  /*0ef0*/  UMOV UR7, 0x3f8eb851 ;  /* 0x3f8eb85100077882 */ /* 0x000fe20000000000 */
[----:B------:R-:W-:Y:S07]  /*0f00*/  BSSY.RECONVERGENT B1, `(.L_x_13) ;  /* 0x0000027000017945 */ /* 0x000fee0003800200 */
[----:B------:R-:W-:-:S02]  /*0f10*/  FSEL R20, R18, RZ, P1 ;  /* 0x000000ff12147208 */ /* 0x000fc40000800000 */
[----:B------:R-:W-:Y:S02]  /*0f20*/  FSEL R21, R19, +QNAN , P1 ;  /* 0x7ff8000013157808 */ /* 0x000fe40000800000 */
[----:B------:R-:W-:-:S04]  /*0f30*/  CS2R R18, SRZ ;  /* 0x0000000000127805 */ /* 0x000fc8000001ff00 */
[----:B------:R-:W-:-:S10]  /*0f40*/  DMUL R24, R20, UR6 ;  /* 0x0000000614187c28 */ /* 0x000fd40008000000 */
[C---:B------:R-:W-:Y:S02]  /*0f50*/  ISETP.NE.U32.AND P0, PT, R24.reuse, RZ, PT ;  /* 0x000000ff1800720c */ /* 0x040fe40003f05070 */
[----:B0-----:R-:W-:Y:S02]  /*0f60*/  LOP3.LUT R0, R25, 0x7fffffff, RZ, 0xc0, !PT ;  /* 0x7fffffff19007812 */ /* 0x001fe400078ec0ff */
[----:B------:R-:W-:Y:S02]  /*0f70*/  ISETP.EQ.U32.AND P2, PT, R24, RZ, PT ;  /* 0x000000ff1800720c */ /* 0x000fe40003f42070 */
[----:B------:R-:W-:Y:S02]  /*0f80*/  ISETP.NE.AND.EX P0, PT, R0, 0x7ff00000, PT, P0 ;  /* 0x7ff000000000780c */ /* 0x000fe40003f05300 */
[----:B------:R-:W-:Y:S02]  /*0f90*/  ISETP.GT.U32.AND P3, PT, R24, RZ, PT ;  /* 0x000000ff1800720c */ /* 0x000fe40003f64070 */
[----:B------:R-:W-:-:S04]  /*0fa0*/  ISETP.EQ.OR.EX P0, PT, R0, RZ, !P0, P2 ;  /* 0x000000ff0000720c */ /* 0x000fc80004702720 */
[----:B------:R-:W-:-:S13]  /*0fb0*/  ISETP.GT.OR.EX P0, PT, R0, 0x7ff00000, P0, P3 ;  /* 0x7ff000000000780c */ /* 0x000fda0000704730 */
[----:B------:R-:W-:Y:S05]  /*0fc0*/  @P0 BRA `(.L_x_14) ;  /* 0x0000000000680947 */ /* 0x000fea0003800000 */
[----:B------:R-:W0:Y:S01]  /*0fd0*/  MUFU.RCP64H R19, R25 ;  /* 0x0000001900137308 */ /* 0x000e220000001800 */
[----:B------:R-:W-:Y:S01]  /*0fe0*/  IMAD.MOV.U32 R18, RZ, RZ, 0x1 ;  /* 0x00000001ff127424 */ /* 0x000fe200078e00ff */
[----:B------:R-:W-:Y:S01]  /*0ff0*/  FSETP.GEU.AND P2, PT, |R27|, 6.5827683646048100446e-37, PT ;  /* 0x036000001b00780b */ /* 0x000fe20003f4e200 */
[----:B------:R-:W-:Y:S04]  /*1000*/  BSSY.RECONVERGENT B2, `(.L_x_15) ;  /* 0x0000014000027945 */ /* 0x000fe80003800200 */
[----:B0-----:R-:W-:-:S08]  /*1010*/  DFMA R28, -R24, R18, 1 ;  /* 0x3ff00000181c742b */ /* 0x001fd00000000112 */
[----:B------:R-:W-:-:S08]  /*1020*/  DFMA R28, R28, R28, R28 ;  /* 0x0000001c1c1c722b */ /* 0x000fd0000000001c */
[----:B------:R-:W-:-:S08]  /*1030*/  DFMA R28, R18, R28, R18 ;  /* 0x0000001c121c722b */ /* 0x000fd00000000012 */
[----:B------:R-:W-:-:S08]  /*1040*/  DFMA R18, -R24, R28, 1 ;  /* 0x3ff000001812742b */ /* 0x000fd0000000011c */
[----:B------:R-:W-:-:S08]  /*1050*/  DFMA R18, R28, R18, R28 ;  /* 0x000000121c12722b */ /* 0x000fd0000000001c */
[----:B------:R-:W-:-:S08]  /*1060*/  DMUL R28, R26, R18 ;  /* 0x000000121a1c7228 */ /* 0x000fd00000000000 */
[----:B------:R-:W-:-:S08]  /*1070*/  DFMA R30, -R24, R28, R26 ;  /* 0x0000001c181e722b */ /* 0x000fd0000000011a */
[----:B------:R-:W-:-:S10]  /*1080*/  DFMA R18, R18, R30, R28 ;  /* 0x0000001e1212722b */ /* 0x000fd4000000001c */
[----:B------:R-:W-:-:S05]  /*1090*/  FFMA R0, RZ, R25, R19 ;  /* 0x00000019ff007223 */ /* 0x000fca0000000013 */
[----:B------:R-:W-:-:S13]  /*10a0*/  FSETP.GT.AND P0, PT, |R0|, 1.469367938527859385e-39, PT ;  /* 0x001000000000780b */ /* 0x000fda0003f04200 */
[----:B------:R-:W-:Y:S05]  /*10b0*/  @P0 BRA P2, `(.L_x_16) ;  /* 0x0000000000200947 */ /* 0x000fea0001000000 */
[----:B------:R-:W-:Y:S01]  /*10c0*/  IMAD.MOV.U32 R0, RZ, RZ, R26 ;  /* 0x000000ffff007224 */ /* 0x000fe200078e001a */
[----:B------:R-:W-:Y:S01]  /*10d0*/  MOV R33, R27 ;  /* 0x0000001b00217202 */ /* 0x000fe20000000f00 */
[----:B------:R-:W-:Y:S01]  /*10e0*/  IMAD.MOV.U32 R26, RZ, RZ, R24 ;  /* 0x000000ffff1a7224 */ /* 0x000fe200078e0018 */
[----:B------:R-:W-:Y:S01]  /*10f0*/  MOV R38, 0x1120 ;  /* 0x0000112000267802 */ /* 0x000fe20000000f00 */
[----:B------:R-:W-:-:S07]  /*1100*/  IMAD.MOV.U32 R27, RZ, RZ, R25 ;  /* 0x000000ffff1b7224 */ /* 0x000fce00078e0019 */
[----:B------:R-:W-:Y:S05]  /*1110*/  CALL.REL.NOINC `($__internal_0_$__cuda_sm20_div_rn_f64_full) ;  /* 0x0000000400f07944 */ /* 0x000fea0003c00000 */
[----:B------:R-:W-:Y:S01]  /*1120*/  MOV R18, R32 ;  /* 0x0000002000127202 */ /* 0x000fe20000000f00 */
[----:B------:R-:W-:-:S07]  /*1130*/  IMAD.MOV.U32 R19, RZ, RZ, R33 ;  /* 0x000000ffff137224 */ /* 0x000fce00078e0021 */
.L_x_16:
[----:B------:R-:W-:Y:S05]  /*1140*/  BSYNC.RECONVERGENT B2 ;  /* 0x0000000000027941 */ /* 0x000fea0003800200 */
.L_x_15:
[----:B------:R-:W-:Y:S02]  /*1150*/  FSEL R18, R18, RZ, P1 ;  /* 0x000000ff12127208 */ /* 0x000fe40000800000 */
[----:B------:R-:W-:-:S07]  /*1160*/  FSEL R19, R19, +QNAN , P1 ;  /* 0x7ff8000013137808 */ /* 0x000fce0000800000 */
.L_x_14:
[----:B------:R-:W-:Y:S05]  /*1170*/  BSYNC.RECONVERGENT B1 ;  /* 0x0000000000017941 */ /* 0x000fea0003800200 */
.L_x_13:
[----:B------:R-:W0:Y:S01]  /*1180*/  F2F.F32.F64 R29, R18 ;  /* 0x00000012001d7310 */ /* 0x000e220000301000 */
[----:B------:R-:W-:Y:S01]  /*1190*/  VIADD R0, R43, 0xffffffff ;  /* 0xffffffff2b007836 */ /* 0x000fe20000000000 */
[----:B------:R-:W-:Y:S01]  /*11a0*/  ISETP.GE.AND P1, PT, R42, 0x4, PT ;  /* 0x000000042a00780c */ /* 0x000fe20003f26270 */
[----:B------:R-:W-:Y:S01]  /*11b0*/  DADD R26, R16, R18 ;  /* 0x00000000101a7229 */ /* 0x000fe20000000012 */
[----:B------:R-:W-:Y:S01]  /*11c0*/  IMAD.MOV.U32 R40, RZ, RZ, 0x1 ;  /* 0x00000001ff287424 */ /* 0x000fe200078e00ff */
[----:B------:R-:W-:Y:S01]  /*11d0*/  DSETP.NE.AND P0, PT, |R18|, +INF , PT ;  /* 0x7ff000001200742a */ /* 0x000fe20003f05200 */
[----:B------:R-:W-:Y:S01]  /*11e0*/  IMAD R31, R0, UR11, RZ ;  /* 0x0000000b001f7c24 */ /* 0x000fe2000f8e02ff */
[----:B------:R-:W-:-:S03]  /*11f0*/  IADD3 R0, PT, PT, R42, 0x1, RZ ;  /* 0x000000012a007810 */ /* 0x000fc60007ffe0ff */
[----:B------:R-:W-:-:S03]  /*1200*/  IMAD.WIDE R24, R31, 0x4, R14 ;  /* 0x000000041f187825 */ /* 0x000fc600078e020e */
[----:B------:R-:W-:Y:S02]  /*1210*/  FSEL R16, R16, R26, !P0 ;  /* 0x0000001a10107208 */ /* 0x000fe40004000000 */
[----:B0-----:R3:W-:Y:S01]  /*1220*/  STG.E desc[UR8][R24.64], R29 ;  /* 0x0000001d18007986 */ /* 0x0017e2000c101908 */
[----:B------:R-:W-:Y:S01]  /*1230*/  @P1 IMAD.MOV R0, RZ, RZ, R42 ;  /* 0x000000ffff001224 */ /* 0x000fe200078e022a */
[----:B------:R-:W-:-:S04]  /*1240*/  FSEL R17, R17, R27, !P0 ;  /* 0x0000001b11117208 */ /* 0x000fc80004000000 */
[----:B------:R-:W-:Y:S02]  /*1250*/  ISETP.NE.AND P1, PT, R0, 0x4, PT ;  /* 0x000000040000780c */ /* 0x000fe40003f25270 */
[----:B------:R-:W-:-:S11]  /*1260*/  MOV R42, R0 ;  /* 0x00000000002a7202 */ /* 0x000fd60000000f00 */
[----:B---3--:R-:W-:Y:S05]  /*1270*/  @P1 BRA `(.L_x_8) ;  /* 0x0000000400681947 */ /* 0x008fea0003800000 */
[----:B------:R-:W-:Y:S01]  /*1280*/  DMUL R24, R16, 0.25 ;  /* 0x3fd0000010187828 */ /* 0x000fe20000000000 */
[----:B------:R-:W-:-:S04]  /*1290*/  IMAD.WIDE R26, R31, 0x4, R12 ;  /* 0x000000041f1a7825 */ /* 0x000fc800078e020c */
[----:B------:R-:W-:Y:S01]  /*12a0*/  IMAD.WIDE R30, R31, 0x4, R10 ;  /* 0x000000041f1e7825 */ /* 0x000fe200078e020a */
[----:B------:R-:W0:Y:S02]  /*12b0*/  F2F.F32.F64 R33, R24 ;  /* 0x0000001800217310 */ /* 0x000e240000301000 */
[----:B------:R-:W-:Y:S01]  /*12c0*/  DADD R28, R18, -R24 ;  /* 0x00000000121c7229 */ /* 0x000fe20000000818 */
[----:B------:R-:W-:-:S09]  /*12d0*/  IMAD.MOV.U32 R42, RZ, RZ, 0x4 ;  /* 0x00000004ff2a7424 */ /* 0x000fd200078e00ff */
[----:B------:R-:W1:Y:S01]  /*12e0*/  F2F.F32.F64 R29, R28 ;  /* 0x0000001c001d7310 */ /* 0x000e620000301000 */
[----:B0-----:R3:W-:Y:S04]  /*12f0*/  STG.E desc[UR8][R26.64], R33 ;  /* 0x000000211a007986 */ /* 0x0017e8000c101908 */
[----:B-1----:R3:W-:Y:S01]  /*1300*/  STG.E desc[UR8][R30.64], R29 ;  /* 0x0000001d1e007986 */ /* 0x0027e2000c101908 */
[----:B------:R-:W-:Y:S05]  /*1310*/  BRA `(.L_x_8) ;  /* 0x0000000400407947 */ /* 0x000fea0003800000 */
.L_x_12:
[----:B------:R-:W-:Y:S01]  /*1320*/  ISETP.LE.AND P0, PT, R43, UR10, PT ;  /* 0x0000000a2b007c0c */ /* 0x000fe2000bf03270 */
[----:B------:R-:W-:-:S12]  /*1330*/  IMAD.MOV.U32 R40, RZ, RZ, 0x1 ;  /* 0x00000001ff287424 */ /* 0x000fd800078e00ff */
[----:B------:R-:W-:Y:S05]  /*1340*/  @!P0 BRA `(.L_x_8) ;  /* 0x0000000400348947 */ /* 0x000fea0003800000 */
[C---:B------:R-:W-:Y:S01]  /*1350*/  DMUL R24, |R26|.reuse, R4 ;  /* 0x000000041a187228 */ /* 0x040fe20000000200 */
[----:B------:R-:W-:Y:S01]  /*1360*/  UMOV UR6, 0xeb851eb8 ;  /* 0xeb851eb800067882 */ /* 0x000fe20000000000 */
[----:B------:R-:W-:Y:S01]  /*1370*/  DSETP.NE.AND P0, PT, |R26|, +INF , PT ;  /* 0x7ff000001a00742a */ /* 0x000fe20003f05200 */
[----:B------:R-:W-:Y:S01]  /*1380*/  UMOV UR7, 0x3f8eb851 ;  /* 0x3f8eb85100077882 */ /* 0x000fe20000000000 */
[----:B------:R-:W-:Y:S04]  /*1390*/  BSSY.RECONVERGENT B1, `(.L_x_17) ;  /* 0x0000026000017945 */ /* 0x000fe80003800200 */
[----:B------:R-:W-:-:S10]  /*13a0*/  DFMA R24, R8, R20, R24 ;  /* 0x000000140818722b */ /* 0x000fd40000000018 */
[----:B------:R-:W-:Y:S02]  /*13b0*/  FSEL R20, R20, R24, !P0 ;  /* 0x0000001814147208 */ /* 0x000fe40004000000 */
[----:B------:R-:W-:Y:S01]  /*13c0*/  FSEL R21, R21, R25, !P0 ;  /* 0x0000001915157208 */ /* 0x000fe20004000000 */
[----:B------:R-:W-:Y:S01]  /*13d0*/  IMAD.MOV.U32 R25, RZ, RZ, 0x7ff80000 ;  /* 0x7ff80000ff197424 */ /* 0x000fe200078e00ff */
[----:B------:R-:W-:-:S04]  /*13e0*/  MOV R24, 0x0 ;  /* 0x0000000000187802 */ /* 0x000fc80000000f00 */
[----:B------:R-:W-:Y:S01]  /*13f0*/  DMUL R28, R20, UR6 ;  /* 0x00000006141c7c28 */ /* 0x000fe20008000000 */
[----:B------:R-:W-:Y:S10]  /*1400*/  @!P1 BRA `(.L_x_18) ;  /* 0x0000000000789947 */ /* 0x000ff40003800000 */
[----:B------:R-:W-:Y:S01]  /*1410*/  DSETP.NEU.AND P0, PT, R28, RZ, PT ;  /* 0x000000ff1c00722a */ /* 0x000fe20003f0d000 */
[----:B------:R-:W-:-:S13]  /*1420*/  CS2R R24, SRZ ;  /* 0x0000000000187805 */ /* 0x000fda000001ff00 */
[----:B------:R-:W-:Y:S05]  /*1430*/  @!P0 BRA `(.L_x_18) ;  /* 0x00000000006c8947 */ /* 0x000fea0003800000 */
[----:B------:R-:W1:Y:S01]  /*1440*/  MUFU.RCP64H R25, R29 ;  /* 0x0000001d00197308 */ /* 0x000e620000001800 */
[----:B------:R-:W-:Y:S01]  /*1450*/  IMAD.MOV.U32 R24, RZ, RZ, 0x1 ;  /* 0x00000001ff187424 */ /* 0x000fe200078e00ff */
[----:B------:R-:W-:Y:S01]  /*1460*/  FSETP.GEU.AND P2, PT, |R27|, 6.5827683646048100446e-37, PT ;  /* 0x036000001b00780b */ /* 0x000fe20003f4e200 */
[----:B------:R-:W-:Y:S01]  /*1470*/  BSSY.RECONVERGENT B2, `(.L_x_19) ;  /* 0x0000015000027945 */ /* 0x000fe20003800200 */
[----:B------:R-:W-:-:S03]  /*1480*/  DSETP.NE.AND P1, PT, |R28|, +INF , PT ;  /* 0x7ff000001c00742a */ /* 0x000fc60003f25200 */
[----:B-1----:R-:W-:-:S08]  /*1490*/  DFMA R30, -R28, R24, 1 ;  /* 0x3ff000001c1e742b */ /* 0x002fd00000000118 */
[----:B------:R-:W-:-:S08]  /*14a0*/  DFMA R30, R30, R30, R30 ;  /* 0x0000001e1e1e722b */ /* 0x000fd0000000001e */
[----:B------:R-:W-:-:S08]  /*14b0*/  DFMA R30, R24, R30, R24 ;  /* 0x0000001e181e722b */ /* 0x000fd00000000018 */
[----:B------:R-:W-:-:S08]  /*14c0*/  DFMA R24, -R28, R30, 1 ;  /* 0x3ff000001c18742b */ /* 0x000fd0000000011e */
[----:B------:R-:W-:-:S08]  /*14d0*/  DFMA R24, R30, R24, R30 ;  /* 0x000000181e18722b */ /* 0x000fd0000000001e */
[----:B------:R-:W-:-:S08]  /*14e0*/  DMUL R30, R26, R24 ;  /* 0x000000181a1e7228 */ /* 0x000fd00000000000 */
[----:B------:R-:W-:-:S08]  /*14f0*/  DFMA R32, -R28, R30, R26 ;  /* 0x0000001e1c20722b */ /* 0x000fd0000000011a */
[----:B------:R-:W-:-:S10]  /*1500*/  DFMA R24, R24, R32, R30 ;  /* 0x000000201818722b */ /* 0x000fd4000000001e */
[----:B0-----:R-:W-:-:S05]  /*1510*/  FFMA R0, RZ, R29, R25 ;  /* 0x0000001dff007223 */ /* 0x001fca0000000019 */
[----:B------:R-:W-:-:S13]  /*1520*/  FSETP.GT.AND P0, PT, |R0|, 1.469367938527859385e-39, PT ;  /* 0x001000000000780b */ /* 0x000fda0003f04200 */
[----:B------:R-:W-:Y:S05]  /*1530*/  @P0 BRA P2, `(.L_x_20) ;  /* 0x0000000000200947 */ /* 0x000fea0001000000 */
[----:B------:R-:W-:Y:S01]  /*1540*/  MOV R0, R26 ;  /* 0x0000001a00007202 */ /* 0x000fe20000000f00 */
[----:B------:R-:W-:Y:S01]  /*1550*/  IMAD.MOV.U32 R33, RZ, RZ, R27 ;  /* 0x000000ffff217224 */ /* 0x000fe200078e001b */
[----:B------:R-:W-:Y:S01]  /*1560*/  MOV R27, R29 ;  /* 0x0000001d001b7202 */ /* 0x000fe20000000f00 */
[----:B------:R-:W-:Y:S01]  /*1570*/  IMAD.MOV.U32 R26, RZ, RZ, R28 ;  /* 0x000000ffff1a7224 */ /* 0x000fe200078e001c */
[----:B------:R-:W-:-:S07]  /*1580*/  MOV R38, 0x15a0 ;  /* 0x000015a000267802 */ /* 0x000fce0000000f00 */
[----:B------:R-:W-:Y:S05]  /*1590*/  CALL.REL.NOINC `($__internal_0_$__cuda_sm20_div_rn_f64_full) ;  /* 0x0000000000d07944 */ /* 0x000fea0003c00000 */
[----:B------:R-:W-:Y:S02]  /*15a0*/  IMAD.MOV.U32 R24, RZ, RZ, R32 ;  /* 0x000000ffff187224 */ /* 0x000fe400078e0020 */
[----:B------:R-:W-:-:S07]  /*15b0*/  IMAD.MOV.U32 R25, RZ, RZ, R33 ;  /* 0x000000ffff197224 */ /* 0x000fce00078e0021 */
.L_x_20:
[----:B------:R-:W-:Y:S05]  /*15c0*/  BSYNC.RECONVERGENT B2 ;  /* 0x0000000000027941 */ /* 0x000fea0003800200 */
.L_x_19:
[----:B------:R-:W-:Y:S02]  /*15d0*/  FSEL R24, R24, RZ, P1 ;  /* 0x000000ff18187208 */ /* 0x000fe40000800000 */
[----:B------:R-:W-:-:S07]  /*15e0*/  FSEL R25, R25, RZ, P1 ;  /* 0x000000ff19197208 */ /* 0x000fce0000800000 */
.L_x_18:
[----:B------:R-:W-:Y:S05]  /*15f0*/  BSYNC.RECONVERGENT B1 ;  /* 0x0000000000017941 */ /* 0x000fea0003800200 */
.L_x_17:
[----:B------:R-:W-:Y:S01]  /*1600*/  DMUL R26, R24, R2 ;  /* 0x00000002181a7228 */ /* 0x000fe20000000000 */
[----:B------:R-:W-:Y:S01]  /*1610*/  ISETP.GT.AND P1, PT, R42, 0x3, PT ;  /* 0x000000032a00780c */ /* 0x000fe20003f24270 */
[----:B------:R-:W-:Y:S02]  /*1620*/  DADD R28, -R2, 1 ;  /* 0x3ff00000021c7429 */ /* 0x000fe40000000100 */
[----:B------:R-:W-:Y:S01]  /*1630*/  DSETP.NE.AND P0, PT, |R24|, +INF , PT ;  /* 0x7ff000001800742a */ /* 0x000fe20003f05200 */
[----:B------:R-:W-:-:S05]  /*1640*/  IMAD.WIDE R24, R41, 0x4, R14 ;  /* 0x0000000429187825 */ /* 0x000fca00078e020e */
[----:B------:R-:W-:-:S04]  /*1650*/  DFMA R26, R18, R28, R26 ;  /* 0x0000001c121a722b */ /* 0x000fc8000000001a */
[----:B------:R-:W-:-:S06]  /*1660*/  @P1 IMAD.WIDE R28, R45, 0x4, R14 ;  /* 0x000000042d1c1825 */ /* 0x000fcc00078e020e */
[----:B------:R-:W-:Y:S02]  /*1670*/  FSEL R18, R18, R26, !P0 ;  /* 0x0000001a12127208 */ /* 0x000fe40004000000 */
[----:B------:R-:W-:-:S04]  /*1680*/  FSEL R19, R19, R27, !P0 ;  /* 0x0000001b13137208 */ /* 0x000fc80004000000 */
[----:B------:R-:W1:Y:S02]  /*1690*/  F2F.F32.F64 R33, R18 ;  /* 0x0000001200217310 */ /* 0x000e640000301000 */
[----:B-1----:R1:W-:Y:S04]  /*16a0*/  STG.E desc[UR8][R24.64], R33 ;  /* 0x0000002118007986 */ /* 0x0023e8000c101908 */
[----:B------:R-:W2:Y:S01]  /*16b0*/  @P1 LDG.E R28, desc[UR8][R28.64] ;  /* 0x000000081c1c1981 */ /* 0x000ea2000c1e1900 */
[----:B------:R-:W-:Y:S01]  /*16c0*/  DADD R26, R16, R18 ;  /* 0x00000000101a7229 */ /* 0x000fe20000000012 */
[----:B------:R-:W-:Y:S01]  /*16d0*/  @!P1 IADD3 R42, PT, PT, R42, 0x1, RZ ;  /* 0x000000012a2a9810 */ /* 0x000fe20007ffe0ff */
[----:B------:R-:W-:-:S03]  /*16e0*/  DSETP.NE.AND P0, PT, |R18|, +INF , PT ;  /* 0x7ff000001200742a */ /* 0x000fc60003f05200 */
[----:B------:R-:W-:-:S05]  /*16f0*/  ISETP.NE.AND P2, PT, R42, 0x4, PT ;  /* 0x000000042a00780c */ /* 0x000fca0003f45270 */
[----:B------:R-:W-:Y:S02]  /*1700*/  FSEL R16, R16, R26, !P0 ;  /* 0x0000001a10107208 */ /* 0x000fe40004000000 */
[----:B------:R-:W-:-:S06]  /*1710*/  FSEL R17, R17, R27, !P0 ;  /* 0x0000001b11117208 */ /* 0x000fcc0004000000 */
[----:B-1----:R-:W-:Y:S01]  /*1720*/  @!P2 IMAD.WIDE R24, R41, 0x4, R12 ;  /* 0x000000042918a825 */ /* 0x002fe200078e020c */
[----:B------:R-:W-:Y:S01]  /*1730*/  @!P2 MOV R42, 0x4 ;  /* 0x00000004002aa802 */ /* 0x000fe20000000f00 */
[----:B--2---:R-:W1:Y:S02]  /*1740*/  @P1 F2F.F64.F32 R30, R28 ;  /* 0x0000001c001e1310 */ /* 0x004e640000201800 */
[----:B-1----:R-:W-:Y:S02]  /*1750*/  @P1 DADD R26, R16, -R30 ;  /* 0x00000000101a1229 */ /* 0x002fe4000000081e */
[----:B------:R-:W-:-:S08]  /*1760*/  @P1 DSETP.NE.AND P0, PT, |R30|, +INF , PT ;  /* 0x7ff000001e00142a */ /* 0x000fd00003f05200 */
[----:B0-----:R-:W-:Y:S02]  /*1770*/  @P1 FSEL R0, R16, R26, !P0 ;  /* 0x0000001a10001208 */ /* 0x001fe40004000000 */
[----:B------:R-:W-:-:S03]  /*1780*/  @P1 FSEL R27, R17, R27, !P0 ;  /* 0x0000001b111b1208 */ /* 0x000fc60004000000 */
[----:B------:R-:W-:Y:S02]  /*1790*/  @P1 IMAD.MOV.U32 R16, RZ, RZ, R0 ;  /* 0x000000ffff101224 */ /* 0x000fe400078e0000 */
[----:B------:R-:W-:Y:S02]  /*17a0*/  @P1 IMAD.MOV.U32 R17, RZ, RZ, R27 ;  /* 0x000000ffff111224 */ /* 0x000fe400078e001b */
[----:B------:R-:W-:-:S04]  /*17b0*/  @!P2 IMAD.WIDE R26, R41, 0x4, R10 ;  /* 0x00000004291aa825 */ /* 0x000fc800078e020a */
[----:B------:R-:W-:-:S06]  /*17c0*/  @!P2 DMUL R28, R16, 0.25 ;  /* 0x3fd00000101ca828 */ /* 0x000fcc0000000000 */
[----:B------:R-:W0:Y:S02]  /*17d0*/  @!P2 F2F.F32.F64 R33, R28 ;  /* 0x0000001c0021a310 */ /* 0x000e240000301000 */
[----:B------:R-:W-:-:S10]  /*17e0*/  @!P2 DADD R30, R18, -R28 ;  /* 0x00000000121ea229 */ /* 0x000fd4000000081c */
[----:B------:R-:W1:Y:S01]  /*17f0*/  @!P2 F2F.F32.F64 R31, R30 ;  /* 0x0000001e001fa310 */ /* 0x000e620000301000 */
[----:B0-----:R2:W-:Y:S04]  /*1800*/  @!P2 STG.E desc[UR8][R24.64], R33 ;  /* 0x000000211800a986 */ /* 0x0015e8000c101908 */
[----:B-1----:R2:W-:Y:S02]  /*1810*/  @!P2 STG.E desc[UR8][R26.64], R31 ;  /* 0x0000001f1a00a986 */ /* 0x0025e4000c101908 */
.L_x_8:
[----:B------:R-:W-:Y:S05]  /*1820*/  BSYNC.RECONVERGENT B0 ;  /* 0x0000000000007941 */ /* 0x000fea0003800200 */
.L_x_7:
[----:B------:R-:W-:Y:S05]  /*1830*/  WARPSYNC.ALL ;  /* 0x0000000000007948 */ /* 0x000fea0003800000 */
[----:B0-----:R-:W0:Y:S01]  /*1840*/  LDC R0, c[0x0][0x388] ;  /* 0x0000e200ff007b82 */ /* 0x001e220000000800 */
[----:B------:R-:W-:Y:S01]  /*1850*/  UIADD3 UR4, UPT, UPT, UR4, 0x1, URZ ;  /* 0x0000000104047890 */ /* 0x000fe2000fffe0ff */
[----:B------:R-:W-:Y:S01]  /*1860*/  IADD3 R44, PT, PT, R44, 0x1, RZ ;  /* 0x000000012c2c7810 */ /* 0x000fe20007ffe0ff */
[----:B------:R-:W-:Y:S02]  /*1870*/  UIADD3 UR5, UPT, UPT, UR5, 0x1, URZ ;  /* 0x0000000105057890 */ /* 0x000fe4000fffe0ff */
[----:B------:R-:W-:Y:S01]  /*1880*/  UISETP.NE.AND UP0, UPT, UR4, URZ, UPT ;  /* 0x000000ff0400728c */ /* 0x000fe2000bf05270 */
[----:B0-----:R-:W-:-:S02]  /*1890*/  IMAD.IADD R45, R45, 0x1, R0 ;  /* 0x000000012d2d7824 */ /* 0x001fc400078e0200 */
[----:B------:R-:W-:-:S04]  /*18a0*/  IMAD.WIDE R6, R0, 0x4, R6 ;  /* 0x0000000400067825 */ /* 0x000fc800078e0206 */
[----:B------:R-:W-:Y:S02]  /*18b0*/  IMAD.IADD R41, R41, 0x1, R0 ;  /* 0x0000000129297824 */ /* 0x000fe400078e0200 */
[----:B------:R-:W-:Y:S05]  /*18c0*/  BRA.U UP0, `(.L_x_21) ;  /* 0xfffffff500247547 */ /* 0x000fea000b83ffff */
[----:B------:R-:W-:Y:S05]  /*18d0*/  EXIT ;  /* 0x000000000000794d */ /* 0x000fea0003800000 */
        .weak           $__internal_0_$__cuda_sm20_div_rn_f64_full
        .type           $__internal_0_$__cuda_sm20_div_rn_f64_full,@function
        .size           $__internal_0_$__cuda_sm20_div_rn_f64_full,(.L_x_86 - $__internal_0_$__cuda_sm20_div_rn_f64_full)
$__internal_0_$__cuda_sm20_div_rn_f64_full:
[C---:B------:R-:W-:Y:S01]  /*18e0*/  FSETP.GEU.AND P0, PT, |R27|.reuse, 1.469367938527859385e-39, PT ;  /* 0x001000001b00780b */ /* 0x040fe20003f0e200 */
[----:B------:R-:W-:Y:S01]  /*18f0*/  IMAD.MOV.U32 R30, RZ, RZ, 0x1 ;  /* 0x00000001ff1e7424 */ /* 0x000fe200078e00ff */
[----:B------:R-:W-:Y:S01]  /*1900*/  LOP3.LUT R24, R27, 0x800fffff, RZ, 0xc0, !PT ;  /* 0x800fffff1b187812 */ /* 0x000fe200078ec0ff */
[----:B------:R-:W-:Y:S01]  /*1910*/  IMAD.MOV.U32 R28, RZ, RZ, R0 ;  /* 0x000000ffff1c7224 */ /* 0x000fe200078e0000 */
[----:B------:R-:W-:Y:S01]  /*1920*/  MOV R29, R33 ;  /* 0x00000021001d7202 */ /* 0x000fe20000000f00 */
[----:B------:R-:W-:Y:S01]  /*1930*/  IMAD.MOV.U32 R0, RZ, RZ, 0x1ca00000 ;  /* 0x1ca00000ff007424 */ /* 0x000fe200078e00ff */
[----:B------:R-:W-:Y:S01]  /*1940*/  LOP3.LUT R25, R24, 0x3ff00000, RZ, 0xfc, !PT ;  /* 0x3ff0000018197812 */ /* 0x000fe200078efcff */
[----:B------:R-:W-:Y:S01]  /*1950*/  IMAD.MOV.U32 R24, RZ, RZ, R26 ;  /* 0x000000ffff187224 */ /* 0x000fe200078e001a */
[C---:B------:R-:W-:Y:S01]  /*1960*/  FSETP.GEU.AND P3, PT, |R29|.reuse, 1.469367938527859385e-39, PT ;  /* 0x001000001d00780b */ /* 0x040fe20003f6e200 */
[----:B------:R-:W-:Y:S01]  /*1970*/  BSSY.RECONVERGENT B3, `(.L_x_22) ;  /* 0x0000050000037945 */ /* 0x000fe20003800200 */
[----:B------:R-:W-:-:S02]  /*1980*/  LOP3.LUT R46, R29, 0x7ff00000, RZ, 0xc0, !PT ;  /* 0x7ff000001d2e7812 */ /* 0x000fc400078ec0ff */
[----:B------:R-:W-:Y:S01]  /*1990*/  LOP3.LUT R47, R27, 0x7ff00000, RZ, 0xc0, !PT ;  /* 0x7ff000001b2f7812 */ /* 0x000fe200078ec0ff */
[----:B------:R-:W-:Y:S02]  /*19a0*/  @!P0 DMUL R24, R26, 8.98846567431157953865e+307 ;  /* 0x7fe000001a188828 */ /* 0x000fe40000000000 */
[----:B------:R-:W-:Y:S01]  /*19b0*/  IMAD.MOV.U32 R48, RZ, RZ, R46 ;  /* 0x000000ffff307224 */ /* 0x000fe200078e002e */
[----:B------:R-:W-:-:S03]  /*19c0*/  ISETP.GE.U32.AND P2, PT, R46, R47, PT ;  /* 0x0000002f2e00720c */ /* 0x000fc60003f46070 */
[----:B------:R-:W0:Y:S02]  /*19d0*/  MUFU.RCP64H R31, R25 ;  /* 0x00000019001f7308 */ /* 0x000e240000001800 */
[----:B------:R-:W-:Y:S01]  /*19e0*/  @!P3 LOP3.LUT R35, R27, 0x7ff00000, RZ, 0xc0, !PT ;  /* 0x7ff000001b23b812 */ /* 0x000fe200078ec0ff */
[----:B------:R-:W-:Y:S01]  /*19f0*/  @!P3 IMAD.MOV.U32 R34, RZ, RZ, RZ ;  /* 0x000000ffff22b224 */ /* 0x000fe200078e00ff */
[----:B------:R-:W-:Y:S02]  /*1a00*/  @!P0 LOP3.LUT R47, R25, 0x7ff00000, RZ, 0xc0, !PT ;  /* 0x7ff00000192f8812 */ /* 0x000fe400078ec0ff */
[----:B------:R-:W-:-:S03]  /*1a10*/  @!P3 ISETP.GE.U32.AND P4, PT, R46, R35, PT ;  /* 0x000000232e00b20c */ /* 0x000fc60003f86070 */
[----:B------:R-:W-:Y:S01]  /*1a20*/  VIADD R49, R47, 0xffffffff ;  /* 0xffffffff2f317836 */ /* 0x000fe20000000000 */
[----:B------:R-:W-:-:S04]  /*1a30*/  @!P3 SEL R35, R0, 0x63400000, !P4 ;  /* 0x634000000023b807 */ /* 0x000fc80006000000 */
[----:B------:R-:W-:Y:S01]  /*1a40*/  @!P3 LOP3.LUT R35, R35, 0x80000000, R29, 0xf8, !PT ;  /* 0x800000002323b812 */ /* 0x000fe200078ef81d */
[----:B0-----:R-:W-:-:S03]  /*1a50*/  DFMA R32, R30, -R24, 1 ;  /* 0x3ff000001e20742b */ /* 0x001fc60000000818 */
[----:B------:R-:W-:-:S05]  /*1a60*/  @!P3 LOP3.LUT R35, R35, 0x100000, RZ, 0xfc, !PT ;  /* 0x001000002323b812 */ /* 0x000fca00078efcff */
[----:B------:R-:W-:-:S08]  /*1a70*/  DFMA R32, R32, R32, R32 ;  /* 0x000000202020722b */ /* 0x000fd00000000020 */
[----:B------:R-:W-:Y:S01]  /*1a80*/  DFMA R32, R30, R32, R30 ;  /* 0x000000201e20722b */ /* 0x000fe2000000001e */
[----:B------:R-:W-:Y:S02]  /*1a90*/  SEL R31, R0, 0x63400000, !P2 ;  /* 0x63400000001f7807 */ /* 0x000fe40005000000 */
[----:B------:R-:W-:Y:S02]  /*1aa0*/  MOV R30, R28 ;  /* 0x0000001c001e7202 */ /* 0x000fe40000000f00 */
[----:B------:R-:W-:-:S03]  /*1ab0*/  LOP3.LUT R31, R31, 0x800fffff, R29, 0xf8, !PT ;  /* 0x800fffff1f1f7812 */ /* 0x000fc600078ef81d */
[----:B------:R-:W-:-:S03]  /*1ac0*/  DFMA R36, R32, -R24, 1 ;  /* 0x3ff000002024742b */ /* 0x000fc60000000818 */
[----:B------:R-:W-:-:S05]  /*1ad0*/  @!P3 DFMA R30, R30, 2, -R34 ;  /* 0x400000001e1eb82b */ /* 0x000fca0000000822 */
[----:B------:R-:W-:-:S05]  /*1ae0*/  DFMA R36, R32, R36, R32 ;  /* 0x000000242024722b */ /* 0x000fca0000000020 */
[----:B------:R-:W-:-:S03]  /*1af0*/  @!P3 LOP3.LUT R48, R31, 0x7ff00000, RZ, 0xc0, !PT ;  /* 0x7ff000001f30b812 */ /* 0x000fc600078ec0ff */
[----:B------:R-:W-:Y:S01]  /*1b00*/  DMUL R32, R36, R30 ;  /* 0x0000001e24207228 */ /* 0x000fe20000000000 */
[----:B------:R-:W-:-:S04]  /*1b10*/  IADD3 R34, PT, PT, R48, -0x1, RZ ;  /* 0xffffffff30227810 */ /* 0x000fc80007ffe0ff */
[----:B------:R-:W-:-:S03]  /*1b20*/  ISETP.GT.U32.AND P0, PT, R34, 0x7feffffe, PT ;  /* 0x7feffffe2200780c */ /* 0x000fc60003f04070 */
[----:B------:R-:W-:Y:S01]  /*1b30*/  DFMA R34, R32, -R24, R30 ;  /* 0x800000182022722b */ /* 0x000fe2000000001e */
[----:B------:R-:W-:-:S07]  /*1b40*/  ISETP.GT.U32.OR P0, PT, R49, 0x7feffffe, P0 ;  /* 0x7feffffe3100780c */ /* 0x000fce0000704470 */
[----:B------:R-:W-:-:S06]  /*1b50*/  DFMA R34, R36, R34, R32 ;  /* 0x000000222422722b */ /* 0x000fcc0000000020 */
[----:B------:R-:W-:Y:S05]  /*1b60*/  @P0 BRA `(.L_x_23) ;  /* 0x00000000006c0947 */ /* 0x000fea0003800000 */
[----:B------:R-:W-:-:S04]  /*1b70*/  LOP3.LUT R29, R27, 0x7ff00000, RZ, 0xc0, !PT ;  /* 0x7ff000001b1d7812 */ /* 0x000fc800078ec0ff */
[CC--:B------:R-:W-:Y:S02]  /*1b80*/  VIADDMNMX R28, R46.reuse, -R29.reuse, 0xb9600000, !PT ;  /* 0xb96000002e1c7446 */ /* 0x0c0fe4000780091d */
[----:B------:R-:W-:Y:S02]  /*1b90*/  ISETP.GE.U32.AND P0, PT, R46, R29, PT ;  /* 0x0000001d2e00720c */ /* 0x000fe40003f06070 */
[----:B------:R-:W-:Y:S02]  /*1ba0*/  VIMNMX R28, PT, PT, R28, 0x46a00000, PT ;  /* 0x46a000001c1c7848 */ /* 0x000fe40003fe0100 */
[----:B------:R-:W-:-:S05]  /*1bb0*/  SEL R29, R0, 0x63400000, !P0 ;  /* 0x63400000001d7807 */ /* 0x000fca0004000000 */
[----:B------:R-:W-:Y:S02]  /*1bc0*/  IMAD.IADD R0, R28, 0x1, -R29 ;  /* 0x000000011c007824 */ /* 0x000fe400078e0a1d */
[----:B------:R-:W-:-:S03]  /*1bd0*/  IMAD.MOV.U32 R28, RZ, RZ, RZ ;  /* 0x000000ffff1c7224 */ /* 0x000fc600078e00ff */
[----:B------:R-:W-:-:S06]  /*1be0*/  IADD3 R29, PT, PT, R0, 0x7fe00000, RZ ;  /* 0x7fe00000001d7810 */ /* 0x000fcc0007ffe0ff */
[----:B------:R-:W-:-:S10]  /*1bf0*/  DMUL R32, R34, R28 ;  /* 0x0000001c22207228 */ /* 0x000fd40000000000 */
[----:B------:R-:W-:-:S13]  /*1c00*/  FSETP.GTU.AND P0, PT, |R33|, 1.469367938527859385e-39, PT ;  /* 0x001000002100780b */ /* 0x000fda0003f0c200 */
[----:B------:R-:W-:Y:S05]  /*1c10*/  @P0 BRA `(.L_x_24) ;  /* 0x0000000000940947 */ /* 0x000fea0003800000 */
[----:B------:R-:W-:Y:S01]  /*1c20*/  DFMA R24, R34, -R24, R30 ;  /* 0x800000182218722b */ /* 0x000fe2000000001e */
[----:B------:R-:W-:-:S09]  /*1c30*/  IMAD.MOV.U32 R28, RZ, RZ, RZ ;  /* 0x000000ffff1c7224 */ /* 0x000fd200078e00ff */
[C---:B------:R-:W-:Y:S02]  /*1c40*/  FSETP.NEU.AND P0, PT, R25.reuse, RZ, PT ;  /* 0x000000ff1900720b */ /* 0x040fe40003f0d000 */
[----:B------:R-:W-:-:S04]  /*1c50*/  LOP3.LUT R27, R25, 0x80000000, R27, 0x48, !PT ;  /* 0x80000000191b7812 */ /* 0x000fc800078e481b */
[----:B------:R-:W-:-:S07]  /*1c60*/  LOP3.LUT R29, R27, R29, RZ, 0xfc, !PT ;  /* 0x0000001d1b1d7212 */ /* 0x000fce00078efcff */
[----:B------:R-:W-:Y:S05]  /*1c70*/  @!P0 BRA `(.L_x_24) ;  /* 0x00000000007c8947 */ /* 0x000fea0003800000 */
[----:B------:R-:W-:Y:S01]  /*1c80*/  IADD3 R25, PT, PT, -R0, RZ, RZ ;  /* 0x000000ff00197210 */ /* 0x000fe20007ffe1ff */
[----:B------:R-:W-:Y:S01]  /*1c90*/  IMAD.MOV.U32 R24, RZ, RZ, RZ ;  /* 0x000000ffff187224 */ /* 0x000fe200078e00ff */
[----:B------:R-:W-:-:S05]  /*1ca0*/  DMUL.RP R28, R34, R28 ;  /* 0x0000001c221c7228 */ /* 0x000fca0000008000 */
[----:B------:R-:W-:-:S05]  /*1cb0*/  DFMA R24, R32, -R24, R34 ;  /* 0x800000182018722b */ /* 0x000fca0000000022 */
[----:B------:R-:W-:Y:S02]  /*1cc0*/  LOP3.LUT R27, R29, R27, RZ, 0x3c, !PT ;  /* 0x0000001b1d1b7212 */ /* 0x000fe400078e3cff */
[----:B------:R-:W-:-:S04]  /*1cd0*/  IADD3 R24, PT, PT, -R0, -0x43300000, RZ ;  /* 0xbcd0000000187810 */ /* 0x000fc80007ffe1ff */
[----:B------:R-:W-:-:S04]  /*1ce0*/  FSETP.NEU.AND P0, PT, |R25|, R24, PT ;  /* 0x000000181900720b */ /* 0x000fc80003f0d200 */
[----:B------:R-:W-:Y:S02]  /*1cf0*/  FSEL R32, R28, R32, !P0 ;  /* 0x000000201c207208 */ /* 0x000fe40004000000 */
[----:B------:R-:W-:Y:S01]  /*1d00*/  FSEL R33, R27, R33, !P0 ;  /* 0x000000211b217208 */ /* 0x000fe20004000000 */
[----:B------:R-:W-:Y:S06]  /*1d10*/  BRA `(.L_x_24) ;  /* 0x0000000000547947 */ /* 0x000fec0003800000 */
.L_x_23:
[----:B------:R-:W-:-:S14]  /*1d20*/  DSETP.NAN.AND P0, PT, R28, R28, PT ;  /* 0x0000001c1c00722a */ /* 0x000fdc0003f08000 */
[----:B------:R-:W-:Y:S05]  /*1d30*/  @P0 BRA `(.L_x_25) ;  /* 0x0000000000440947 */ /* 0x000fea0003800000 */
[----:B------:R-:W-:-:S14]  /*1d40*/  DSETP.NAN.AND P0, PT, R26, R26, PT ;  /* 0x0000001a1a00722a */ /* 0x000fdc0003f08000 */
[----:B------:R-:W-:Y:S05]  /*1d50*/  @P0 BRA `(.L_x_26) ;  /* 0x0000000000300947 */ /* 0x000fea0003800000 */
[----:B------:R-:W-:Y:S01]  /*1d60*/  ISETP.NE.AND P0, PT, R48, R47, PT ;  /* 0x0000002f3000720c */ /* 0x000fe20003f05270 */
[----:B------:R-:W-:Y:S01]  /*1d70*/  IMAD.MOV.U32 R32, RZ, RZ, 0x0 ;  /* 0x00000000ff207424 */ /* 0x000fe200078e00ff */
[----:B------:R-:W-:-:S11]  /*1d80*/  MOV R33, 0xfff80000 ;  /* 0xfff8000000217802 */ /* 0x000fd60000000f00 */
[----:B------:R-:W-:Y:S05]  /*1d90*/  @!P0 BRA `(.L_x_24) ;  /* 0x0000000000348947 */ /* 0x000fea0003800000 */
[----:B------:R-:W-:Y:S02]  /*1da0*/  ISETP.NE.AND P0, PT, R48, 0x7ff00000, PT ;  /* 0x7ff000003000780c */ /* 0x000fe40003f05270 */
[----:B------:R-:W-:Y:S02]  /*1db0*/  LOP3.LUT R33, R29, 0x80000000, R27, 0x48, !PT ;  /* 0x800000001d217812 */ /* 0x000fe400078e481b */
[----:B------:R-:W-:-:S13]  /*1dc0*/  ISETP.EQ.OR P0, PT, R47, RZ, !P0 ;  /* 0x000000ff2f00720c */ /* 0x000fda0004702670 */
[----:B------:R-:W-:Y:S01]  /*1dd0*/  @P0 LOP3.LUT R0, R33, 0x7ff00000, RZ, 0xfc, !PT ;  /* 0x7ff0000021000812 */ /* 0x000fe200078efcff */
[----:B------:R-:W-:Y:S02]  /*1de0*/  @!P0 IMAD.MOV.U32 R32, RZ, RZ, RZ ;  /* 0x000000ffff208224 */ /* 0x000fe400078e00ff */
[----:B------:R-:W-:Y:S01]  /*1df0*/  @P0 IMAD.MOV.U32 R32, RZ, RZ, RZ ;  /* 0x000000ffff200224 */ /* 0x000fe200078e00ff */
[----:B------:R-:W-:Y:S01]  /*1e00*/  @P0 MOV R33, R0 ;  /* 0x0000000000210202 */ /* 0x000fe20000000f00 */
[----:B------:R-:W-:Y:S06]  /*1e10*/  BRA `(.L_x_24) ;  /* 0x0000000000147947 */ /* 0x000fec0003800000 */
.L_x_26:
[----:B------:R-:W-:Y:S01]  /*1e20*/  LOP3.LUT R33, R27, 0x80000, RZ, 0xfc, !PT ;  /* 0x000800001b217812 */ /* 0x000fe200078efcff */
[----:B------:R-:W-:Y:S01]  /*1e30*/  IMAD.MOV.U32 R32, RZ, RZ, R26 ;  /* 0x000000ffff207224 */ /* 0x000fe200078e001a */
[----:B------:R-:W-:Y:S06]  /*1e40*/  BRA `(.L_x_24) ;  /* 0x0000000000087947 */ /* 0x000fec0003800000 */
.L_x_25:
[----:B------:R-:W-:Y:S01]  /*1e50*/  LOP3.LUT R33, R29, 0x80000, RZ, 0xfc, !PT ;  /* 0x000800001d217812 */ /* 0x000fe200078efcff */
[----:B------:R-:W-:-:S07]  /*1e60*/  IMAD.MOV.U32 R32, RZ, RZ, R28 ;  /* 0x000000ffff207224 */ /* 0x000fce00078e001c */
.L_x_24:
[----:B------:R-:W-:Y:S05]  /*1e70*/  BSYNC.RECONVERGENT B3 ;  /* 0x0000000000037941 */ /* 0x000fea0003800200 */
.L_x_22:
[----:B------:R-:W-:Y:S01]  /*1e80*/  MOV R24, R38 ;  /* 0x0000002600187202 */ /* 0x000fe20000000f00 */
[----:B------:R-:W-:-:S04]  /*1e90*/  IMAD.MOV.U32 R25, RZ, RZ, 0x0 ;  /* 0x00000000ff197424 */ /* 0x000fc800078e00ff */
[----:B------:R-:W-:Y:S05]  /*1ea0*/  RET.REL.NODEC R24 `(wto_many_series_one_param_time_major_f32) ;  /* 0xffffffe018547950 */ /* 0x000fea0003c3ffff */
.L_x_27:
[----:B------:R-:W-:-:S00]  /*1eb0*/  BRA `(.L_x_27) ;  /* 0xfffffffc00fc7947 */ /* 0x000fc0000383ffff */
[----:B------:R-:W-:-:S00]  /*1ec0*/  NOP ;  /* 0x0000000000007918 */ /* 0x000fc00000000000 */
        /* <DEDUP_REMOVED lines=11> */
.L_x_86:


//--------------------- .text.wto_batch_f32       --------------------------
	.section	.text.wto_batch_f32,"ax",@progbits
	.align	128
        .global         wto_batch_f32
        .type           wto_batch_f32,@function
        .size           wto_batch_f32,(.L_x_87 - wto_batch_f32)
        .other          wto_batch_f32,@"STO_CUDA_ENTRY STV_DEFAULT"
wto_batch_f32:
.text.wto_batch_f32:
[----:B------:R-:W0:Y:S01]  /*0000*/  LDC R1, c[0x0][0x37c] ;  /* 0x0000df00ff017b82 */ /* 0x000e220000000800 */
[----:B------:R-:W1:Y:S07]  /*0010*/  S2R R0, SR_TID.X ;  /* 0x0000000000007919 */ /* 0x000e6e0000002100 */
[----:B------:R-:W1:Y:S01]  /*0020*/  S2UR UR4, SR_CTAID.X ;  /* 0x00000000000479c3 */ /* 0x000e620000002500 */
[----:B------:R-:W2:Y:S01]  /*0030*/  LDCU UR5, c[0x0][0x39c] ;  /* 0x00007380ff0577ac */ /* 0x000ea20008000800 */
[----:B0-----:R-:W-:Y:S01]  /*0040*/  VIADD R1, R1, 0xffffffe0 ;  /* 0xffffffe001017836 */ /* 0x001fe20000000000 */
[----:B------:R-:W0:Y:S05]  /*0050*/  LDCU.64 UR10, c[0x0][0x380] ;  /* 0x00007000ff0a77ac */ /* 0x000e2a0008000a00 */
[----:B------:R-:W1:Y:S02]  /*0060*/  LDC R5, c[0x0][0x360] ;  /* 0x0000d800ff057b82 */ /* 0x000e640000000800 */
[----:B-1----:R-:W-:-:S05]  /*0070*/  IMAD R5, R5, UR4, R0 ;  /* 0x0000000405057c24 */ /* 0x002fca000f8e0200 */
[----:B--2---:R-:W-:-:S13]  /*0080*/  ISETP.GE.AND P0, PT, R5, UR5, PT ;  /* 0x0000000505007c0c */ /* 0x004fda000bf06270 */
[----:B0-----:R-:W-:Y:S05]  /*0090*/  @P0 EXIT ;  /* 0x000000000000094d */ /* 0x001fea0003800000 */
[----:B------:R-:W0:Y:S01]  /*00a0*/  LDC.64 R40, c[0x0][0x388] ;  /* 0x0000e200ff287b82 */ /* 0x000e220000000a00 */
[----:B------:R-:W1:Y:S01]  /*00b0*/  LDCU.64 UR8, c[0x0][0x358] ;  /* 0x00006b00ff0877ac */ /* 0x000e620008000a00 */
[----:B------:R-:W2:Y:S06]  /*00c0*/  LDCU.64 UR4, c[0x0][0x3a8] ;  /* 0x00007500ff0477ac */ /* 0x000eac0008000a00 */
[----:B------:R-:W3:Y:S01]  /*00d0*/  LDC.64 R2, c[0x0][0x390] ;  /* 0x0000e400ff027b82 */ /* 0x000ee20000000a00 */
[----:B------:R-:W4:Y:S07]  /*00e0*/  LDCU.128 UR12, c[0x0][0x3b0] ;  /* 0x00007600ff0c77ac */ /* 0x000f2e0008000c00 */
[----:B------:R-:W2:Y:S01]  /*00f0*/  LDC R0, c[0x0][0x398] ;  /* 0x0000e600ff007b82 */ /* 0x000ea20000000800 */
[----:B0-----:R-:W-:-:S06]  /*0100*/  IMAD.WIDE R40, R5, 0x4, R40 ;  /* 0x0000000405287825 */ /* 0x001fcc00078e0228 */
[----:B-1----:R0:W5:Y:S01]  /*0110*/  LDG.E.CONSTANT R40, desc[UR8][R40.64] ;  /* 0x0000000828287981 */ /* 0x002162000c1e9900 */
[----:B---3--:R-:W-:-:S06]  /*0120*/  IMAD.WIDE R2, R5, 0x4, R2 ;  /* 0x0000000405027825 */ /* 0x008fcc00078e0202 */
[----:B------:R0:W5:Y:S01]  /*0130*/  LDG.E.CONSTANT R3, desc[UR8][R2.64] ;  /* 0x0000000802037981 */ /* 0x000162000c1e9900 */
[----:B--2---:R-:W-:Y:S01]  /*0140*/  IMAD.WIDE R4, R5, R0, RZ ;  /* 0x0000000005047225 */ /* 0x004fe200078e02ff */
[----:B------:R-:W-:-:S03]  /*0150*/  ISETP.GE.AND P1, PT, R0, 0x1, PT ;  /* 0x000000010000780c */ /* 0x000fc60003f26270 */
[C---:B------:R-:W-:Y:S01]  /*0160*/  IMAD.SHL.U32 R8, R4.reuse, 0x4, RZ ;  /* 0x0000000404087824 */ /* 0x040fe200078e00ff */
[----:B------:R-:W-:-:S04]  /*0170*/  SHF.L.U64.HI R9, R4, 0x2, R5 ;  /* 0x0000000204097819 */ /* 0x000fc80000010205 */
[C---:B------:R-:W-:Y:S02]  /*0180*/  IADD3 R38, P0, PT, R8.reuse, UR4, RZ ;  /* 0x0000000408267c10 */ /* 0x040fe4000ff1e0ff */
[C---:B----4-:R-:W-:Y:S02]  /*0190*/  IADD3 R6, P2, PT, R8.reuse, UR12, RZ ;  /* 0x0000000c08067c10 */ /* 0x050fe4000ff5e0ff */
[----:B------:R-:W-:Y:S02]  /*01a0*/  IADD3 R36, P3, PT, R8, UR14, RZ ;  /* 0x0000000e08247c10 */ /* 0x000fe4000ff7e0ff */
[C---:B------:R-:W-:Y:S02]  /*01b0*/  IADD3.X R39, PT, PT, R9.reuse, UR5, RZ, P0, !PT ;  /* 0x0000000509277c10 */ /* 0x040fe400087fe4ff */
[C---:B------:R-:W-:Y:S02]  /*01c0*/  IADD3.X R7, PT, PT, R9.reuse, UR13, RZ, P2, !PT ;  /* 0x0000000d09077c10 */ /* 0x040fe400097fe4ff */
[----:B------:R-:W-:Y:S01]  /*01d0*/  IADD3.X R37, PT, PT, R9, UR15, RZ, P3, !PT ;  /* 0x0000000f09257c10 */ /* 0x000fe20009ffe4ff */
[----:B0-----:R-:W-:Y:S06]  /*01e0*/  @!P1 BRA `(.L_x_28) ;  /* 0x0000000c007c9947 */ /* 0x001fec0003800000 */
[C---:B------:R-:W-:Y:S01]  /*01f0*/  ISETP.GE.U32.AND P2, PT, R0.reuse, 0x10, PT ;  /* 0x000000100000780c */ /* 0x040fe20003f46070 */
[----:B------:R-:W-:Y:S01]  /*0200*/  IMAD.MOV.U32 R11, RZ, RZ, RZ ;  /* 0x000000ffff0b7224 */ /* 0x000fe200078e00ff */
[----:B------:R-:W-:-:S04]  /*0210*/  LOP3.LUT R12, R0, 0xf, RZ, 0xc0, !PT ;  /* 0x0000000f000c7812 */ /* 0x000fc800078ec0ff */
[----:B------:R-:W-:-:S07]  /*0220*/  ISETP.NE.AND P0, PT, R12, RZ, PT ;  /* 0x000000ff0c00720c */ /* 0x000fce0003f05270 */
[----:B------:R-:W-:Y:S06]  /*0230*/  @!P2 BRA `(.L_x_29) ;  /* 0x000000000070a947 */ /* 0x000fec0003800000 */
[----:B------:R-:W-:Y:S01]  /*0240*/  IADD3 R10, P3, PT, R38, 0x20, RZ ;  /* 0x00000020260a7810 */ /* 0x000fe20007f7e0ff */
[----:B------:R-:W-:Y:S01]  /*0250*/  IMAD.MOV.U32 R15, RZ, RZ, 0x7fc00000 ;  /* 0x7fc00000ff0f7424 */ /* 0x000fe200078e00ff */
[----:B------:R-:W-:-:S03]  /*0260*/  LOP3.LUT R11, R0, 0x7ffffff0, RZ, 0xc0, !PT ;  /* 0x7ffffff0000b7812 */ /* 0x000fc600078ec0ff */
[----:B------:R-:W-:Y:S02]  /*0270*/  IMAD.X R13, RZ, RZ, R39, P3 ;  /* 0x000000ffff0d7224 */ /* 0x000fe400018e0627 */
[----:B------:R-:W-:-:S07]  /*0280*/  IMAD.MOV R2, RZ, RZ, -R11 ;  /* 0x000000ffff027224 */ /* 0x000fce00078e0a0b */
.L_x_30:
[----:B0-----:R-:W-:Y:S02]  /*0290*/  IMAD.MOV.U32 R4, RZ, RZ, R10 ;  /* 0x000000ffff047224 */ /* 0x001fe400078e000a */
[----:B------:R-:W-:Y:S02]  /*02a0*/  IMAD.MOV.U32 R5, RZ, RZ, R13 ;  /* 0x000000ffff057224 */ /* 0x000fe400078e000d */
[----:B------:R-:W-:Y:S01]  /*02b0*/  VIADD R2, R2, 0x10 ;  /* 0x0000001002027836 */ /* 0x000fe20000000000 */
[----:B------:R-:W-:Y:S02]  /*02c0*/  IADD3 R10, P4, PT, R4, 0x40, RZ ;  /* 0x00000040040a7810 */ /* 0x000fe40007f9e0ff */
[----:B------:R0:W-:Y:S02]  /*02d0*/  STG.E desc[UR8][R4.64+-0x20], R15 ;  /* 0xffffe00f04007986 */ /* 0x0001e4000c101908 */
[----:B------:R-:W-:Y:S01]  /*02e0*/  ISETP.NE.AND P3, PT, R2, RZ, PT ;  /* 0x000000ff0200720c */ /* 0x000fe20003f65270 */
[----:B------:R-:W-:Y:S01]  /*02f0*/  IMAD.X R13, RZ, RZ, R5, P4 ;  /* 0x000000ffff0d7224 */ /* 0x000fe200020e0605 */
[----:B------:R0:W-:Y:S04]  /*0300*/  STG.E desc[UR8][R4.64+-0x1c], R15 ;  /* 0xffffe40f04007986 */ /* 0x0001e8000c101908 */
        /* <DEDUP_REMOVED lines=13> */
[----:B------:R0:W-:Y:S01]  /*03e0*/  STG.E desc[UR8][R4.64+0x1c], R15 ;  /* 0x00001c0f04007986 */ /* 0x0001e2000c101908 */
[----:B------:R-:W-:Y:S05]  /*03f0*/  @P3 BRA `(.L_x_30) ;  /* 0xfffffffc00a43947 */ /* 0x000fea000383ffff */
.L_x_29:
[----:B------:R-:W-:Y:S05]  /*0400*/  @!P0 BRA `(.L_x_31) ;  /* 0x0000000000a48947 */ /* 0x000fea0003800000 */
[----:B------:R-:W-:Y:S02]  /*0410*/  ISETP.GE.U32.AND P3, PT, R12, 0x8, PT ;  /* 0x000000080c00780c */ /* 0x000fe40003f66070 */
[----:B------:R-:W-:-:S04]  /*0420*/  LOP3.LUT R10, R0, 0x7, RZ, 0xc0, !PT ;  /* 0x00000007000a7812 */ /* 0x000fc800078ec0ff */
[----:B------:R-:W-:-:S07]  /*0430*/  ISETP.NE.AND P4, PT, R10, RZ, PT ;  /* 0x000000ff0a00720c */ /* 0x000fce0003f85270 */
[----:B------:R-:W-:Y:S06]  /*0440*/  @!P3 BRA `(.L_x_32) ;  /* 0x00000000002cb947 */ /* 0x000fec0003800000 */
[----:B------:R-:W-:Y:S02]  /*0450*/  IMAD.MOV.U32 R13, RZ, RZ, 0x7fc00000 ;  /* 0x7fc00000ff0d7424 */ /* 0x000fe400078e00ff */
[----:B0-----:R-:W-:-:S04]  /*0460*/  IMAD.WIDE.U32 R4, R11, 0x4, R38 ;  /* 0x000000040b047825 */ /* 0x001fc800078e0026 */
[----:B------:R-:W-:Y:S01]  /*0470*/  VIADD R11, R11, 0x8 ;  /* 0x000000080b0b7836 */ /* 0x000fe20000000000 */
[----:B------:R1:W-:Y:S04]  /*0480*/  STG.E desc[UR8][R4.64], R13 ;  /* 0x0000000d04007986 */ /* 0x0003e8000c101908 */
[----:B------:R1:W-:Y:S04]  /*0490*/  STG.E desc[UR8][R4.64+0x4], R13 ;  /* 0x0000040d04007986 */ /* 0x0003e8000c101908 */
[----:B------:R1:W-:Y:S04]  /*04a0*/  STG.E desc[UR8][R4.64+0x8], R13 ;  /* 0x0000080d04007986 */ /* 0x0003e8000c101908 */
[----:B------:R1:W-:Y:S04]  /*04b0*/  STG.E desc[UR8][R4.64+0xc], R13 ;  /* 0x00000c0d04007986 */ /* 0x0003e8000c101908 */
[----:B------:R1:W-:Y:S04]  /*04c0*/  STG.E desc[UR8][R4.64+0x10], R13 ;  /* 0x0000100d04007986 */ /* 0x0003e8000c101908 */
[----:B------:R1:W-:Y:S04]  /*04d0*/  STG.E desc[UR8][R4.64+0x14], R13 ;  /* 0x0000140d04007986 */ /* 0x0003e8000c101908 */
[----:B------:R1:W-:Y:S04]  /*04e0*/  STG.E desc[UR8][R4.64+0x18], R13 ;  /* 0x0000180d04007986 */ /* 0x0003e8000c101908 */
[----:B------:R1:W-:Y:S02]  /*04f0*/  STG.E desc[UR8][R4.64+0x1c], R13 ;  /* 0x00001c0d04007986 */ /* 0x0003e4000c101908 */
.L_x_32:
[----:B------:R-:W-:Y:S05]  /*0500*/  @!P4 BRA `(.L_x_31) ;  /* 0x000000000064c947 */ /* 0x000fea0003800000 */
[----:B------:R-:W-:Y:S02]  /*0510*/  ISETP.GE.U32.AND P3, PT, R10, 0x4, PT ;  /* 0x000000040a00780c */ /* 0x000fe40003f66070 */
[----:B------:R-:W-:-:S04]  /*0520*/  LOP3.LUT R2, R0, 0x3, RZ, 0xc0, !PT ;  /* 0x0000000300027812 */ /* 0x000fc800078ec0ff */
[----:B------:R-:W-:-:S07]  /*0530*/  ISETP.NE.AND P4, PT, R2, RZ, PT ;  /* 0x000000ff0200720c */ /* 0x000fce0003f85270 */
[----:B------:R-:W-:Y:S06]  /*0540*/  @!P3 BRA `(.L_x_33) ;  /* 0x00000000001cb947 */ /* 0x000fec0003800000 */
[----:B-1----:R-:W-:Y:S02]  /*0550*/  IMAD.MOV.U32 R13, RZ, RZ, 0x7fc00000 ;  /* 0x7fc00000ff0d7424 */ /* 0x002fe400078e00ff */
[----:B0-----:R-:W-:-:S04]  /*0560*/  IMAD.WIDE.U32 R4, R11, 0x4, R38 ;  /* 0x000000040b047825 */ /* 0x001fc800078e0026 */
[----:B------:R-:W-:Y:S01]  /*0570*/  VIADD R11, R11, 0x4 ;  /* 0x000000040b0b7836 */ /* 0x000fe20000000000 */
[----:B------:R2:W-:Y:S04]  /*0580*/  STG.E desc[UR8][R4.64], R13 ;  /* 0x0000000d04007986 */ /* 0x0005e8000c101908 */
[----:B------:R2:W-:Y:S04]  /*0590*/  STG.E desc[UR8][R4.64+0x4], R13 ;  /* 0x0000040d04007986 */ /* 0x0005e8000c101908 */
[----:B------:R2:W-:Y:S04]  /*05a0*/  STG.E desc[UR8][R4.64+0x8], R13 ;  /* 0x0000080d04007986 */ /* 0x0005e8000c101908 */
[----:B------:R2:W-:Y:S02]  /*05b0*/  STG.E desc[UR8][R4.64+0xc], R13 ;  /* 0x00000c0d04007986 */ /* 0x0005e4000c101908 */
.L_x_33:
[----:B------:R-:W-:Y:S05]  /*05c0*/  @!P4 BRA `(.L_x_31) ;  /* 0x000000000034c947 */ /* 0x000fea0003800000 */
[----:B012---:R-:W-:-:S04]  /*05d0*/  IMAD.WIDE.U32 R4, R11, 0x4, R8 ;  /* 0x000000040b047825 */ /* 0x007fc800078e0008 */
[----:B------:R-:W-:Y:S01]  /*05e0*/  IMAD.MOV R2, RZ, RZ, -R2 ;  /* 0x000000ffff027224 */ /* 0x000fe200078e0a02 */
[----:B------:R-:W-:Y:S01]  /*05f0*/  IADD3 R10, P3, PT, R4, UR4, RZ ;  /* 0x00000004040a7c10 */ /* 0x000fe2000ff7e0ff */
[----:B------:R-:W-:-:S03]  /*0600*/  IMAD.MOV.U32 R13, RZ, RZ, 0x7fc00000 ;  /* 0x7fc00000ff0d7424 */ /* 0x000fc600078e00ff */
[----:B------:R-:W-:-:S09]  /*0610*/  IADD3.X R11, PT, PT, R5, UR5, RZ, P3, !PT ;  /* 0x00000005050b7c10 */ /* 0x000fd20009ffe4ff */
.L_x_34:
[----:B------:R-:W-:Y:S01]  /*0620*/  IMAD.MOV.U32 R4, RZ, RZ, R10 ;  /* 0x000000ffff047224 */ /* 0x000fe200078e000a */
[----:B------:R-:W-:Y:S01]  /*0630*/  IADD3 R10, P4, PT, R10, 0x4, RZ ;  /* 0x000000040a0a7810 */ /* 0x000fe20007f9e0ff */
[--C-:B------:R-:W-:Y:S02]  /*0640*/  IMAD.MOV.U32 R5, RZ, RZ, R11.reuse ;  /* 0x000000ffff057224 */ /* 0x100fe400078e000b */
[----:B------:R-:W-:Y:S02]  /*0650*/  VIADD R2, R2, 0x1 ;  /* 0x0000000102027836 */ /* 0x000fe40000000000 */
[----:B------:R-:W-:Y:S01]  /*0660*/  IMAD.X R11, RZ, RZ, R11, P4 ;  /* 0x000000ffff0b7224 */ /* 0x000fe200020e060b */
[----:B------:R3:W-:Y:S02]  /*0670*/  STG.E desc[UR8][R4.64], R13 ;  /* 0x0000000d04007986 */ /* 0x0007e4000c101908 */
[----:B------:R-:W-:-:S13]  /*0680*/  ISETP.NE.AND P3, PT, R2, RZ, PT ;  /* 0x000000ff0200720c */ /* 0x000fda0003f65270 */
[----:B---3--:R-:W-:Y:S05]  /*0690*/  @P3 BRA `(.L_x_34) ;  /* 0xfffffffc00e03947 */ /* 0x008fea000383ffff */
.L_x_31:
[----:B------:R-:W-:Y:S01]  /*06a0*/  IMAD.MOV.U32 R11, RZ, RZ, RZ ;  /* 0x000000ffff0b7224 */ /* 0x000fe200078e00ff */
[----:B------:R-:W-:Y:S06]  /*06b0*/  @!P2 BRA `(.L_x_35) ;  /* 0x000000000070a947 */ /* 0x000fec0003800000 */
[----:B------:R-:W-:Y:S01]  /*06c0*/  IADD3 R10, P3, PT, R6, 0x20, RZ ;  /* 0x00000020060a7810 */ /* 0x000fe20007f7e0ff */
[----:B0-----:R-:W-:Y:S01]  /*06d0*/  IMAD.MOV.U32 R15, RZ, RZ, 0x7fc00000 ;  /* 0x7fc00000ff0f7424 */ /* 0x001fe200078e00ff */
[----:B------:R-:W-:-:S03]  /*06e0*/  LOP3.LUT R11, R0, 0x7ffffff0, RZ, 0xc0, !PT ;  /* 0x7ffffff0000b7812 */ /* 0x000fc600078ec0ff */
[----:B-12---:R-:W-:Y:S02]  /*06f0*/  IMAD.X R13, RZ, RZ, R7, P3 ;  /* 0x000000ffff0d7224 */ /* 0x006fe400018e0607 */
[----:B------:R-:W-:-:S07]  /*0700*/  IMAD.MOV R2, RZ, RZ, -R11 ;  /* 0x000000ffff027224 */ /* 0x000fce00078e0a0b */
.L_x_36:
[----:B---3--:R-:W-:Y:S02]  /*0710*/  IMAD.MOV.U32 R4, RZ, RZ, R10 ;  /* 0x000000ffff047224 */ /* 0x008fe400078e000a */
        /* <DEDUP_REMOVED lines=22> */
.L_x_35:
[----:B------:R-:W-:Y:S05]  /*0880*/  @!P0 BRA `(.L_x_37) ;  /* 0x0000000000ac8947 */ /* 0x000fea0003800000 */
[----:B------:R-:W-:Y:S02]  /*0890*/  ISETP.GE.U32.AND P3, PT, R12, 0x8, PT ;  /* 0x000000080c00780c */ /* 0x000fe40003f66070 */
[----:B------:R-:W-:-:S04]  /*08a0*/  LOP3.LUT R10, R0, 0x7, RZ, 0xc0, !PT ;  /* 0x00000007000a7812 */ /* 0x000fc800078ec0ff */
[----:B------:R-:W-:-:S07]  /*08b0*/  ISETP.NE.AND P4, PT, R10, RZ, PT ;  /* 0x000000ff0a00720c */ /* 0x000fce0003f85270 */
[----:B------:R-:W-:Y:S06]  /*08c0*/  @!P3 BRA `(.L_x_38) ;  /* 0x00000000002cb947 */ /* 0x000fec0003800000 */
[----:B-12---:R-:W-:Y:S02]  /*08d0*/  IMAD.MOV.U32 R13, RZ, RZ, 0x7fc00000 ;  /* 0x7fc00000ff0d7424 */ /* 0x006fe400078e00ff */
[----:B0--3--:R-:W-:-:S04]  /*08e0*/  IMAD.WIDE.U32 R4, R11, 0x4, R6 ;  /* 0x000000040b047825 */ /* 0x009fc800078e0006 */
        /* <DEDUP_REMOVED lines=9> */
.L_x_38:
[----:B------:R-:W-:Y:S05]  /*0980*/  @!P4 BRA `(.L_x_37) ;  /* 0x00000000006cc947 */ /* 0x000fea0003800000 */
[----:B------:R-:W-:Y:S02]  /*0990*/  ISETP.GE.U32.AND P3, PT, R10, 0x4, PT ;  /* 0x000000040a00780c */ /* 0x000fe40003f66070 */
[----:B------:R-:W-:-:S04]  /*09a0*/  LOP3.LUT R2, R0, 0x3, RZ, 0xc0, !PT ;  /* 0x0000000300027812 */ /* 0x000fc800078ec0ff */
[----:B------:R-:W-:-:S07]  /*09b0*/  ISETP.NE.AND P4, PT, R2, RZ, PT ;  /* 0x000000ff0200720c */ /* 0x000fce0003f85270 */
[----:B------:R-:W-:Y:S06]  /*09c0*/  @!P3 BRA `(.L_x_39) ;  /* 0x00000000001cb947 */ /* 0x000fec0003800000 */
[----:B-12-4-:R-:W-:Y:S02]  /*09d0*/  IMAD.MOV.U32 R13, RZ, RZ, 0x7fc00000 ;  /* 0x7fc00000ff0d7424 */ /* 0x016fe400078e00ff */
[----:B0--3--:R-:W-:-:S04]  /*09e0*/  IMAD.WIDE.U32 R4, R11, 0x4, R6 ;  /* 0x000000040b047825 */ /* 0x009fc800078e0006 */
[----:B------:R-:W-:Y:S01]  /*09f0*/  VIADD R11, R11, 0x4 ;  /* 0x000000040b0b7836 */ /* 0x000fe20000000000 */
[----:B------:R0:W-:Y:S04]  /*0a00*/  STG.E desc[UR8][R4.64], R13 ;  /* 0x0000000d04007986 */ /* 0x0001e8000c101908 */
[----:B------:R0:W-:Y:S04]  /*0a10*/  STG.E desc[UR8][R4.64+0x4], R13 ;  /* 0x0000040d04007986 */ /* 0x0001e8000c101908 */
[----:B------:R0:W-:Y:S04]  /*0a20*/  STG.E desc[UR8][R4.64+0x8], R13 ;  /* 0x0000080d04007986 */ /* 0x0001e8000c101908 */
[----:B------:R0:W-:Y:S02]  /*0a30*/  STG.E desc[UR8][R4.64+0xc], R13 ;  /* 0x00000c0d04007986 */ /* 0x0001e4000c101908 */
.L_x_39:
[----:B------:R-:W-:Y:S05]  /*0a40*/  @!P4 BRA `(.L_x_37) ;  /* 0x00000000003cc947 */ /* 0x000fea0003800000 */
[----:B01234-:R-:W-:Y:S02]  /*0a50*/  IMAD.MOV.U32 R4, RZ, RZ, R8 ;  /* 0x000000ffff047224 */ /* 0x01ffe400078e0008 */
[----:B------:R-:W-:Y:S02]  /*0a60*/  IMAD.MOV.U32 R5, RZ, RZ, R9 ;  /* 0x000000ffff057224 */ /* 0x000fe400078e0009 */
[----:B------:R-:W-:Y:S02]  /*0a70*/  IMAD.MOV R2, RZ, RZ, -R2 ;  /* 0x000000ffff027224 */ /* 0x000fe400078e0a02 */
[----:B------:R-:W-:-:S04]  /*0a80*/  IMAD.WIDE.U32 R4, R11, 0x4, R4 ;  /* 0x000000040b047825 */ /* 0x000fc800078e0004 */
[----:B------:R-:W-:Y:S01]  /*0a90*/  IMAD.MOV.U32 R13, RZ, RZ, 0x7fc00000 ;  /* 0x7fc00000ff0d7424 */ /* 0x000fe200078e00ff */
[----:B------:R-:W-:-:S04]  /*0aa0*/  IADD3 R10, P3, PT, R4, UR12, RZ ;  /* 0x0000000c040a7c10 */ /* 0x000fc8000ff7e0ff */
[----:B------:R-:W-:-:S09]  /*0ab0*/  IADD3.X R11, PT, PT, R5, UR13, RZ, P3, !PT ;  /* 0x0000000d050b7c10 */ /* 0x000fd20009ffe4ff */
.L_x_40:
[----:B------:R-:W-:Y:S01]  /*0ac0*/  IMAD.MOV.U32 R4, RZ, RZ, R10 ;  /* 0x000000ffff047224 */ /* 0x000fe200078e000a */
[----:B------:R-:W-:Y:S01]  /*0ad0*/  IADD3 R10, P4, PT, R10, 0x4, RZ ;  /* 0x000000040a0a7810 */ /* 0x000fe20007f9e0ff */
[--C-:B------:R-:W-:Y:S02]  /*0ae0*/  IMAD.MOV.U32 R5, RZ, RZ, R11.reuse ;  /* 0x000000ffff057224 */ /* 0x100fe400078e000b */
[----:B------:R-:W-:Y:S02]  /*0af0*/  VIADD R2, R2, 0x1 ;  /* 0x0000000102027836 */ /* 0x000fe40000000000 */
[----:B------:R-:W-:Y:S01]  /*0b00*/  IMAD.X R11, RZ, RZ, R11, P4 ;  /* 0x000000ffff0b7224 */ /* 0x000fe200020e060b */
[----:B------:R0:W-:Y:S02]  /*0b10*/  STG.E desc[UR8][R4.64], R13 ;  /* 0x0000000d04007986 */ /* 0x0001e4000c101908 */
[----:B------:R-:W-:-:S13]  /*0b20*/  ISETP.NE.AND P3, PT, R2, RZ, PT ;  /* 0x000000ff0200720c */ /* 0x000fda0003f65270 */
[----:B0-----:R-:W-:Y:S05]  /*0b30*/  @P3 BRA `(.L_x_40) ;  /* 0xfffffffc00e03947 */ /* 0x001fea000383ffff */
.L_x_37:
[----:B------:R-:W-:Y:S01]  /*0b40*/  HFMA2 R11, -RZ, RZ, 0, 0 ;  /* 0x00000000ff0b7431 */ /* 0x000fe200000001ff */
[----:B------:R-:W-:Y:S06]  /*0b50*/  @!P2 BRA `(.L_x_41) ;  /* 0x000000000070a947 */ /* 0x000fec0003800000 */
[----:B------:R-:W-:Y:S01]  /*0b60*/  IADD3 R10, P2, PT, R36, 0x20, RZ ;  /* 0x00000020240a7810 */ /* 0x000fe20007f5e0ff */
[----:B0--3--:R-:W-:Y:S01]  /*0b70*/  IMAD.MOV.U32 R15, RZ, RZ, 0x7fc00000 ;  /* 0x7fc00000ff0f7424 */ /* 0x009fe200078e00ff */
[----:B------:R-:W-:-:S03]  /*0b80*/  LOP3.LUT R11, R0, 0x7ffffff0, RZ, 0xc0, !PT ;  /* 0x7ffffff0000b7812 */ /* 0x000fc600078ec0ff */
[----:B-12-4-:R-:W-:Y:S02]  /*0b90*/  IMAD.X R13, RZ, RZ, R37, P2 ;  /* 0x000000ffff0d7224 */ /* 0x016fe400010e0625 */
[----:B------:R-:W-:-:S07]  /*0ba0*/  IMAD.MOV R2, RZ, RZ, -R11 ;  /* 0x000000ffff027224 */ /* 0x000fce00078e0a0b */
.L_x_42:
        /* <DEDUP_REMOVED lines=23> */
.L_x_41:
[----:B------:R-:W-:Y:S05]  /*0d20*/  @!P0 BRA `(.L_x_28) ;  /* 0x0000000000ac8947 */ /* 0x000fea0003800000 */
[----:B------:R-:W-:Y:S02]  /*0d30*/  ISETP.GE.U32.AND P0, PT, R12, 0x8, PT ;  /* 0x000000080c00780c */ /* 0x000fe40003f06070 */
[----:B------:R-:W-:-:S04]  /*0d40*/  LOP3.LUT R2, R0, 0x7, RZ, 0xc0, !PT ;  /* 0x0000000700027812 */ /* 0x000fc800078ec0ff */
[----:B------:R-:W-:-:S07]  /*0d50*/  ISETP.NE.AND P2, PT, R2, RZ, PT ;  /* 0x000000ff0200720c */ /* 0x000fce0003f45270 */
[----:B------:R-:W-:Y:S06]  /*0d60*/  @!P0 BRA `(.L_x_43) ;  /* 0x00000000002c8947 */ /* 0x000fec0003800000 */
[----:B012-4-:R-:W-:Y:S02]  /*0d70*/  IMAD.MOV.U32 R13, RZ, RZ, 0x7fc00000 ;  /* 0x7fc00000ff0d7424 */ /* 0x017fe400078e00ff */
[----:B---3--:R-:W-:-:S04]  /*0d80*/  IMAD.WIDE.U32 R4, R11, 0x4, R36 ;  /* 0x000000040b047825 */ /* 0x008fc800078e0024 */
        /* <DEDUP_REMOVED lines=9> */
.L_x_43:
        /* <DEDUP_REMOVED lines=11> */
[----:B------:R0:W-:Y:S02]  /*0ed0*/  STG.E desc[UR8][R4.64+0xc], R13 ;  /* 0x00000c0d04007986 */ /* 0x0001e4000c101908 */
.L_x_44:
        /* <DEDUP_REMOVED lines=8> */
.L_x_45:
        /* <DEDUP_REMOVED lines=8> */
.L_x_28:
[----:B-----5:R-:W-:-:S04]  /*0fe0*/  VIMNMX R0, PT, PT, R40, R3, PT ;  /* 0x0000000328007248 */ /* 0x020fc80003fe0100 */
[----:B------:R-:W-:-:S13]  /*0ff0*/  ISETP.GE.AND P0, PT, R0, 0x1, PT ;  /* 0x000000010000780c */ /* 0x000fda0003f06270 */
[----:B------:R-:W-:Y:S05]  /*1000*/  @!P0 EXIT ;  /* 0x000000000000894d */ /* 0x000fea0003800000 */
[----:B------:R-:W-:Y:S01]  /*1010*/  VIADD R10, R40, 0x1 ;  /* 0x00000001280a7836 */ /* 0x000fe20000000000 */
[----:B------:R-:W-:Y:S01]  /*1020*/  BSSY.RECONVERGENT B0, `(.L_x_46) ;  /* 0x0000017000007945 */ /* 0x000fe20003800200 */
[----:B01234-:R-:W-:-:S04]  /*1030*/  IMAD.MOV.U32 R4, RZ, RZ, 0x1 ;  /* 0x00000001ff047424 */ /* 0x01ffc800078e00ff */
[----:B------:R-:W0:Y:S08]  /*1040*/  I2F.F64.U32 R10, R10 ;  /* 0x0000000a000a7312 */ /* 0x000e300000201800 */
        /* <DEDUP_REMOVED lines=8> */
[----:B------:R-:W-:-:S10]  /*10d0*/  DFMA R4, R4, R14, R12 ;  /* 0x0000000e0404722b */ /* 0x000fd4000000000c */
[----:B------:R-:W-:-:S05]  /*10e0*/  FFMA R0, RZ, R11, R5 ;  /* 0x0000000bff007223 */ /* 0x000fca0000000005 */
[----:B------:R-:W-:-:S13]  /*10f0*/  FSETP.GT.AND P0, PT, |R0|, 1.469367938527859385e-39, PT ;  /* 0x001000000000780b */ /* 0x000fda0003f04200 */
[----:B------:R-:W-:Y:S05]  /*1100*/  @P0 BRA `(.L_x_47) ;  /* 0x0000000000200947 */ /* 0x000fea0003800000 */
[----:B------:R-:W-:Y:S01]  /*1110*/  IMAD.MOV.U32 R24, RZ, RZ, R10 ;  /* 0x000000ffff187224 */ /* 0x000fe200078e000a */
[----:B------:R-:W-:Y:S01]  /*1120*/  MOV R0, 0x1170 ;  /* 0x0000117000007802 */ /* 0x000fe20000000f00 */
[----:B------:R-:W-:Y:S02]  /*1130*/  IMAD.MOV.U32 R25, RZ, RZ, R11 ;  /* 0x000000ffff197224 */ /* 0x000fe400078e000b */
[----:B------:R-:W-:Y:S02]  /*1140*/  IMAD.MOV.U32 R28, RZ, RZ, RZ ;  /* 0x000000ffff1c7224 */ /* 0x000fe400078e00ff */
[----:B------:R-:W-:-:S07]  /*1150*/  IMAD.MOV.U32 R31, RZ, RZ, 0x40000000 ;  /* 0x40000000ff1f7424 */ /* 0x000fce00078e00ff */
[----:B------:R-:W-:Y:S05]  /*1160*/  CALL.REL.NOINC `($__internal_1_$__cuda_sm20_div_rn_f64_full) ;  /* 0x0000001400487944 */ /* 0x000fea0003c00000 */
[----:B------:R-:W-:Y:S02]  /*1170*/  IMAD.MOV.U32 R4, RZ, RZ, R30 ;  /* 0x000000ffff047224 */ /* 0x000fe400078e001e */
[----:B------:R-:W-:-:S07]  /*1180*/  IMAD.MOV.U32 R5, RZ, RZ, R31 ;  /* 0x000000ffff057224 */ /* 0x000fce00078e001f */
.L_x_47:
[----:B------:R-:W-:Y:S05]  /*1190*/  BSYNC.RECONVERGENT B0 ;  /* 0x0000000000007941 */ /* 0x000fea0003800200 */
.L_x_46:
[----:B------:R-:W-:Y:S01]  /*11a0*/  VIADD R10, R3, 0x1 ;  /* 0x00000001030a7836 */ /* 0x000fe20000000000 */
[----:B------:R-:W-:Y:S01]  /*11b0*/  BSSY.RECONVERGENT B0, `(.L_x_48) ;  /* 0x0000017000007945 */ /* 0x000fe20003800200 */
[----:B------:R-:W-:-:S04]  /*11c0*/  IMAD.MOV.U32 R2, RZ, RZ, 0x1 ;  /* 0x00000001ff027424 */ /* 0x000fc800078e00ff */
        /* <DEDUP_REMOVED lines=14> */
[----:B------:R-:W-:Y:S01]  /*12b0*/  MOV R25, R11 ;  /* 0x0000000b00197202 */ /* 0x000fe20000000f00 */
[----:B------:R-:W-:Y:S01]  /*12c0*/  IMAD.MOV.U32 R28, RZ, RZ, RZ ;  /* 0x000000ffff1c7224 */ /* 0x000fe200078e00ff */
[----:B------:R-:W-:Y:S01]  /*12d0*/  MOV R0, 0x1300 ;  /* 0x0000130000007802 */ /* 0x000fe20000000f00 */
[----:B------:R-:W-:-:S07]  /*12e0*/  IMAD.MOV.U32 R31, RZ, RZ, 0x40000000 ;  /* 0x40000000ff1f7424 */ /* 0x000fce00078e00ff */
[----:B------:R-:W-:Y:S05]  /*12f0*/  CALL.REL.NOINC `($__internal_1_$__cuda_sm20_div_rn_f64_full) ;  /* 0x0000001000e47944 */ /* 0x000fea0003c00000 */
[----:B------:R-:W-:Y:S02]  /*1300*/  IMAD.MOV.U32 R2, RZ, RZ, R30 ;  /* 0x000000ffff027224 */ /* 0x000fe400078e001e */
[----:B------:R-:W-:-:S07]  /*1310*/  IMAD.MOV.U32 R3, RZ, RZ, R31 ;  /* 0x000000ffff037224 */ /* 0x000fce00078e001f */
.L_x_49:
[----:B------:R-:W-:Y:S05]  /*1320*/  BSYNC.RECONVERGENT B0 ;  /* 0x0000000000007941 */ /* 0x000fea0003800200 */
.L_x_48:
[----:B------:R-:W0:Y:S01]  /*1330*/  LDCU UR5, c[0x0][0x3a0] ;  /* 0x00007400ff0577ac */ /* 0x000e220008000800 */
[----:B------:R1:W-:Y:S04]  /*1340*/  STL.128 [R1], RZ ;  /* 0x000000ff01007387 */ /* 0x0003e80000100c00 */
[----:B------:R1:W-:Y:S01]  /*1350*/  STL.128 [R1+0x10], RZ ;  /* 0x000010ff01007387 */ /* 0x0003e20000100c00 */
[----:B0-----:R-:W-:Y:S05]  /*1360*/  @!P1 EXIT ;  /* 0x000000000000994d */ /* 0x001fea0003800000 */
[----:B------:R-:W0:Y:S01]  /*1370*/  LDCU UR4, c[0x0][0x398] ;  /* 0x00007300ff0477ac */ /* 0x000e220008000800 */
[----:B------:R-:W-:Y:S01]  /*1380*/  VIADD R40, R40, UR5 ;  /* 0x0000000528287c36 */ /* 0x000fe20008000000 */
[----:B------:R-:W-:Y:S01]  /*1390*/  PRMT R42, RZ, 0x7610, R42 ;  /* 0x00007610ff2a7816 */ /* 0x000fe2000000002a */
[----:B------:R-:W-:Y:S01]  /*13a0*/  IMAD.MOV.U32 R43, RZ, RZ, RZ ;  /* 0x000000ffff2b7224 */ /* 0x000fe200078e00ff */
[----:B------:R-:W-:Y:S01]  /*13b0*/  CS2R R10, SRZ ;  /* 0x00000000000a7805 */ /* 0x000fe2000001ff00 */
[----:B------:R-:W-:Y:S01]  /*13c0*/  VIADD R19, R40, 0xffffffff ;  /* 0xffffffff28137836 */ /* 0x000fe20000000000 */
[----:B------:R-:W-:Y:S01]  /*13d0*/  CS2R R12, SRZ ;  /* 0x00000000000c7805 */ /* 0x000fe2000001ff00 */
[----:B------:R-:W-:Y:S01]  /*13e0*/  IMAD.MOV R41, RZ, RZ, -R40 ;  /* 0x000000ffff297224 */ /* 0x000fe200078e0a28 */
[----:B------:R-:W-:Y:S01]  /*13f0*/  CS2R R14, SRZ ;  /* 0x00000000000e7805 */ /* 0x000fe2000001ff00 */
[----:B------:R-:W-:Y:S01]  /*1400*/  IMAD.MOV.U32 R44, RZ, RZ, RZ ;  /* 0x000000ffff2c7224 */ /* 0x000fe200078e00ff */
[----:B------:R-:W-:-:S02]  /*1410*/  CS2R R16, SRZ ;  /* 0x0000000000107805 */ /* 0x000fc4000001ff00 */
[----:B------:R-:W-:Y:S01]  /*1420*/  CS2R R20, SRZ ;  /* 0x0000000000147805 */ /* 0x000fe2000001ff00 */
[----:B------:R-:W-:Y:S01]  /*1430*/  IMAD.WIDE.U32 R18, R19, 0x4, R6 ;  /* 0x0000000413127825 */ /* 0x000fe200078e0006 */
[----:B------:R-:W2:Y:S01]  /*1440*/  LDCU UR7, c[0x0][0x3a0] ;  /* 0x00007400ff0777ac */ /* 0x000ea20008000800 */
[----:B------:R-:W3:Y:S01]  /*1450*/  LDCU.64 UR14, c[0x0][0x3a8] ;  /* 0x00007500ff0e77ac */ /* 0x000ee20008000a00 */
[----:B------:R-:W4:Y:S01]  /*1460*/  LDCU.64 UR16, c[0x0][0x3b8] ;  /* 0x00007700ff1077ac */ /* 0x000f220008000a00 */
[----:B0-----:R-:W-:Y:S01]  /*1470*/  UIADD3 UR4, UPT, UPT, -UR4, URZ, URZ ;  /* 0x000000ff04047290 */ /* 0x001fe2000fffe1ff */
[----:B------:R-:W-:-:S11]  /*1480*/  UMOV UR5, 0x1 ;  /* 0x0000000100057882 */ /* 0x000fd60000000000 */
.L_x_64:
[----:B------:R-:W0:Y:S01]  /*1490*/  S2R R22, SR_TID.X ;  /* 0x0000000000167919 */ /* 0x000e220000002100 */
[----:B------:R-:W-:Y:S01]  /*14a0*/  VOTE.ANY R0, PT, PT ;  /* 0x0000000000007806 */ /* 0x000fe200038e0100 */
[----:B--2---:R-:W-:Y:S02]  /*14b0*/  IMAD.MOV.U32 R26, RZ, RZ, RZ ;  /* 0x000000ffff1a7224 */ /* 0x004fe400078e00ff */
[----:B------:R-:W-:Y:S01]  /*14c0*/  IMAD.U32 R23, RZ, RZ, UR11 ;  /* 0x0000000bff177e24 */ /* 0x000fe2000f8e00ff */
[----:B------:R-:W5:Y:S08]  /*14d0*/  BREV R24, R0 ;  /* 0x0000000000187301 */ /* 0x000f700000000000 */
[----:B-----5:R-:W5:Y:S01]  /*14e0*/  FLO.U32.SH R25, R24 ;  /* 0x0000001800197300 */ /* 0x020f6200000e0400 */
[----:B0-----:R-:W-:-:S04]  /*14f0*/  LOP3.LUT R22, R22, 0x1f, RZ, 0xc0, !PT ;  /* 0x0000001f16167812 */ /* 0x001fc800078ec0ff */
[----:B-----5:R-:W-:Y:S01]  /*1500*/  ISETP.NE.AND P0, PT, R22, R25, PT ;  /* 0x000000191600720c */ /* 0x020fe20003f05270 */
[----:B------:R-:W-:-:S12]  /*1510*/  IMAD.U32 R22, RZ, RZ, UR10 ;  /* 0x0000000aff167e24 */ /* 0x000fd8000f8e00ff */
[----:B------:R-:W5:Y:S01]  /*1520*/  @!P0 LDG.E.CONSTANT R26, desc[UR8][R22.64] ;  /* 0x00000008161a8981 */ /* 0x000f62000c1e9900 */
[----:B------:R-:W-:-:S04]  /*1530*/  UIADD3 UR6, UPT, UPT, UR5, -0x1, URZ ;  /* 0xffffffff05067890 */ /* 0x000fc8000fffe0ff */
[----:B--2---:R-:W-:Y:S01]  /*1540*/  UISETP.GE.AND UP0, UPT, UR6, UR7, UPT ;  /* 0x000000070600728c */ /* 0x004fe2000bf06270 */
[----:B-----5:R0:W2:Y:S08]  /*1550*/  SHFL.IDX PT, R25, R26, R25, 0x1f ;  /* 0x00001f191a197589 */ /* 0x0200b000000e0000 */
[----:B------:R-:W-:Y:S05]  /*1560*/  BRA.U !UP0, `(.L_x_50) ;  /* 0x0000000908a87547 */ /* 0x000fea000b800000 */
[----:B------:R-:W-:Y:S01]  /*1570*/  LOP3.LUT P0, RZ, R42, 0xff, RZ, 0xc0, !PT ;  /* 0x000000ff2aff7812 */ /* 0x000fe2000780c0ff */
[----:B0-2---:R0:W2:Y:S01]  /*1580*/  F2F.F64.F32 R26, R25 ;  /* 0x00000019001a7310 */ /* 0x0050a20000201800 */
[----:B------:R-:W-:Y:S04]  /*1590*/  BSSY.RECONVERGENT B0, `(.L_x_50) ;  /* 0x00000a7000007945 */ /* 0x000fe80003800200 */
[----:B------:R-:W-:Y:S07]  /*15a0*/  BSSY.RELIABLE B1, `(.L_x_51) ;  /* 0x000000d000017945 */ /* 0x000fee0003800100 */
[----:B0-----:R-:W-:Y:S05]  /*15b0*/  @P0 BRA `(.L_x_52) ;  /* 0x00000000001c0947 */ /* 0x001fea0003800000 */
[----:B------:R-:W-:Y:S02]  /*15c0*/  FSETP.NE.AND P1, PT, |R25|, +INF , PT ;  /* 0x7f8000001900780b */ /* 0x000fe40003f25200 */
[----:B------:R-:W-:-:S11]  /*15d0*/  PRMT R42, RZ, 0x7610, R42 ;  /* 0x00007610ff2a7816 */ /* 0x000fd6000000002a */
[----:B------:R-:W-:Y:S05]  /*15e0*/  @!P1 BREAK.RELIABLE B1 ;  /* 0x0000000000019942 */ /* 0x000fea0003800100 */
[----:B------:R-:W-:Y:S05]  /*15f0*/  @!P1 BRA `(.L_x_53) ;  /* 0x0000000800809947 */ /* 0x000fea0003800000 */
[----:B--2---:R-:W-:Y:S02]  /*1600*/  IMAD.MOV.U32 R20, RZ, RZ, R26 ;  /* 0x000000ffff147224 */ /* 0x004fe400078e001a */
[----:B------:R-:W-:Y:S01]  /*1610*/  IMAD.MOV.U32 R21, RZ, RZ, R27 ;  /* 0x000000ffff157224 */ /* 0x000fe200078e001b */
[----:B------:R-:W-:Y:S06]  /*1620*/  BRA `(.L_x_54) ;  /* 0x0000000000107947 */ /* 0x000fec0003800000 */
.L_x_52:
[----:B------:R-:W-:-:S13]  /*1630*/  FSETP.NE.AND P1, PT, |R25|, +INF , PT ;  /* 0x7f8000001900780b */ /* 0x000fda0003f25200 */
[----:B--2---:R-:W-:Y:S02]  /*1640*/  @P1 DMUL R22, R26, R4 ;  /* 0x000000041a161228 */ /* 0x004fe40000000000 */
[----:B------:R-:W-:-:S08]  /*1650*/  @P1 DADD R24, -R4, 1 ;  /* 0x3ff0000004181429 */ /* 0x000fd00000000100 */
[----:B------:R-:W-:-:S11]  /*1660*/  @P1 DFMA R20, R20, R24, R22 ;  /* 0x000000181414122b */ /* 0x000fd60000000016 */
.L_x_54:
[----:B---34-:R-:W-:Y:S05]  /*1670*/  BSYNC.RELIABLE B1 ;  /* 0x0000000000017941 */ /* 0x018fea0003800100 */
.L_x_51:
        /* <DEDUP_REMOVED lines=12> */
[----:B------:R-:W-:Y:S02]  /*1740*/  LOP3.LUT R0, R23, 0x7fffffff, RZ, 0xc0, !PT ;  /* 0x7fffffff17007812 */ /* 0x000fe400078ec0ff */
        /* <DEDUP_REMOVED lines=22> */
[----:B------:R-:W-:Y:S01]  /*18b0*/  MOV R0, 0x1900 ;  /* 0x0000190000007802 */ /* 0x000fe20000000f00 */
[----:B------:R-:W-:Y:S02]  /*18c0*/  IMAD.MOV.U32 R31, RZ, RZ, R25 ;  /* 0x000000ffff1f7224 */ /* 0x000fe400078e0019 */
[----:B------:R-:W-:Y:S02]  /*18d0*/  IMAD.MOV.U32 R24, RZ, RZ, R22 ;  /* 0x000000ffff187224 */ /* 0x000fe400078e0016 */
[----:B------:R-:W-:-:S07]  /*18e0*/  IMAD.MOV.U32 R25, RZ, RZ, R23 ;  /* 0x000000ffff197224 */ /* 0x000fce00078e0017 */
[----:B-1----:R-:W-:Y:S05]  /*18f0*/  CALL.REL.NOINC `($__internal_1_$__cuda_sm20_div_rn_f64_full) ;  /* 0x0000000c00647944 */ /* 0x002fea0003c00000 */
[----:B------:R-:W-:Y:S02]  /*1900*/  IMAD.MOV.U32 R14, RZ, RZ, R30 ;  /* 0x000000ffff0e7224 */ /* 0x000fe400078e001e */
[----:B------:R-:W-:-:S07]  /*1910*/  IMAD.MOV.U32 R15, RZ, RZ, R31 ;  /* 0x000000ffff0f7224 */ /* 0x000fce00078e001f */
.L_x_59:
[----:B------:R-:W-:Y:S05]  /*1920*/  BSYNC.RECONVERGENT B2 ;  /* 0x0000000000027941 */ /* 0x000fea0003800200 */
.L_x_58:
[----:B------:R-:W-:Y:S02]  /*1930*/  FSEL R14, R14, RZ, P1 ;  /* 0x000000ff0e0e7208 */ /* 0x000fe40000800000 */
[----:B------:R-:W-:-:S07]  /*1940*/  FSEL R15, R15, +QNAN , P1 ;  /* 0x7ff800000f0f7808 */ /* 0x000fce0000800000 */
.L_x_57:
[----:B------:R-:W-:Y:S05]  /*1950*/  BSYNC.RECONVERGENT B1 ;  /* 0x0000000000017941 */ /* 0x000fea0003800200 */
.L_x_56:
[----:B------:R-:W-:Y:S01]  /*1960*/  ISETP.NE.AND P0, PT, R44, 0x4, PT ;  /* 0x000000042c00780c */ /* 0x000fe20003f05270 */
[----:B------:R-:W-:-:S12]  /*1970*/  IMAD R29, R43, 0x8, R1 ;  /* 0x000000082b1d7824 */ /* 0x000fd800078e0201 */
[----:B------:R-:W2:Y:S01]  /*1980*/  @!P0 LDL.64 R24, [R29] ;  /* 0x000000001d188983 */ /* 0x000ea20000100a00 */
[----:B------:R-:W0:Y:S01]  /*1990*/  F2F.F32.F64 R27, R14 ;  /* 0x0000000e001b7310 */ /* 0x000e220000301000 */
[----:B------:R-:W-:Y:S01]  /*19a0*/  IADD3 R22, P1, PT, R8, UR14, RZ ;  /* 0x0000000e08167c10 */ /* 0x000fe2000ff3e0ff */
[----:B------:R-:W-:Y:S01]  /*19b0*/  VIADD R31, R40, 0xffffffff ;  /* 0xffffffff281f7836 */ /* 0x000fe20000000000 */
[----:B------:R3:W-:Y:S01]  /*19c0*/  STL.64 [R29], R14 ;  /* 0x0000000e1d007387 */ /* 0x0007e20000100a00 */
[----:B------:R-:W-:Y:S01]  /*19d0*/  @!P0 IMAD.MOV.U32 R44, RZ, RZ, 0x4 ;  /* 0x00000004ff2c8424 */ /* 0x000fe200078e00ff */
[----:B------:R-:W-:Y:S01]  /*19e0*/  IADD3.X R23, PT, PT, R9, UR15, RZ, P1, !PT ;  /* 0x0000000f09177c10 */ /* 0x000fe20008ffe4ff */
[----:B------:R-:W-:Y:S01]  /*19f0*/  VIADD R43, R43, 0x1 ;  /* 0x000000012b2b7836 */ /* 0x000fe20000000000 */
[----:B------:R-:W-:Y:S01]  /*1a00*/  DADD R12, R12, R14 ;  /* 0x000000000c0c7229 */ /* 0x000fe2000000000e */
[----:B------:R-:W-:Y:S02]  /*1a10*/  @P0 VIADD R44, R44, 0x1 ;  /* 0x000000012c2c0836 */ /* 0x000fe40000000000 */
[----:B------:R-:W-:Y:S01]  /*1a20*/  IMAD.WIDE.U32 R22, R31, 0x4, R22 ;  /* 0x000000041f167825 */ /* 0x000fe200078e0016 */
[----:B------:R-:W-:-:S03]  /*1a30*/  LOP3.LUT R43, R43, 0x3, RZ, 0xc0, !PT ;  /* 0x000000032b2b7812 */ /* 0x000fc600078ec0ff */
[----:B------:R-:W-:Y:S01]  /*1a40*/  IMAD.MOV.U32 R42, RZ, RZ, 0x1 ;  /* 0x00000001ff2a7424 */ /* 0x000fe200078e00ff */
[----:B0-----:R3:W-:Y:S01]  /*1a50*/  STG.E desc[UR8][R22.64], R27 ;  /* 0x0000001b16007986 */ /* 0x0017e2000c101908 */
[----:B--2---:R-:W-:Y:S01]  /*1a60*/  @!P0 DADD R10, R10, R24 ;  /* 0x000000000a0a8229 */ /* 0x004fe20000000018 */
[----:B------:R-:W-:-:S13]  /*1a70*/  ISETP.NE.AND P0, PT, R44, 0x4, PT ;  /* 0x000000042c00780c */ /* 0x000fda0003f05270 */
[----:B---3--:R-:W-:Y:S05]  /*1a80*/  @P0 BRA `(.L_x_53) ;  /* 0x00000004005c0947 */ /* 0x008fea0003800000 */
[----:B------:R-:W-:Y:S01]  /*1a90*/  DADD R22, -R10, R12 ;  /* 0x000000000a167229 */ /* 0x000fe2000000010c */
[----:B------:R-:W-:Y:S01]  /*1aa0*/  IADD3 R26, P0, PT, R8, UR16, RZ ;  /* 0x00000010081a7c10 */ /* 0x000fe2000ff1e0ff */
[----:B------:R-:W-:-:S03]  /*1ab0*/  IMAD.MOV.U32 R44, RZ, RZ, 0x4 ;  /* 0x00000004ff2c7424 */ /* 0x000fc600078e00ff */
[----:B------:R-:W-:-:S03]  /*1ac0*/  IADD3.X R27, PT, PT, R9, UR17, RZ, P0, !PT ;  /* 0x00000011091b7c10 */ /* 0x000fc600087fe4ff */
[----:B------:R-:W-:Y:S01]  /*1ad0*/  DMUL R22, R22, 0.25 ;  /* 0x3fd0000016167828 */ /* 0x000fe20000000000 */
[----:B------:R-:W-:-:S05]  /*1ae0*/  IMAD.WIDE.U32 R26, R31, 0x4, R26 ;  /* 0x000000041f1a7825 */ /* 0x000fca00078e001a */
[----:B------:R-:W0:Y:S02]  /*1af0*/  F2F.F32.F64 R29, R22 ;  /* 0x00000016001d7310 */ /* 0x000e240000301000 */
[----:B------:R-:W-:-:S10]  /*1b00*/  DADD R24, R14, -R22 ;  /* 0x000000000e187229 */ /* 0x000fd40000000816 */
[----:B------:R-:W2:Y:S01]  /*1b10*/  F2F.F32.F64 R25, R24 ;  /* 0x0000001800197310 */ /* 0x000ea20000301000 */
[----:B0-----:R0:W-:Y:S04]  /*1b20*/  STG.E desc[UR8][R18.64], R29 ;  /* 0x0000001d12007986 */ /* 0x0011e8000c101908 */
[----:B--2---:R0:W-:Y:S01]  /*1b30*/  STG.E desc[UR8][R26.64], R25 ;  /* 0x000000191a007986 */ /* 0x0041e2000c101908 */
[----:B------:R-:W-:Y:S05]  /*1b40*/  BRA `(.L_x_53) ;  /* 0x00000004002c7947 */ /* 0x000fea0003800000 */
.L_x_55:
[----:B------:R-:W-:Y:S01]  /*1b50*/  ISETP.LE.AND P0, PT, R40, UR6, PT ;  /* 0x0000000628007c0c */ /* 0x000fe2000bf03270 */
[----:B------:R-:W-:-:S12]  /*1b60*/  IMAD.MOV.U32 R42, RZ, RZ, 0x1 ;  /* 0x00000001ff2a7424 */ /* 0x000fd800078e00ff */
[----:B------:R-:W-:Y:S05]  /*1b70*/  @!P0 BRA `(.L_x_53) ;  /* 0x0000000400208947 */ /* 0x000fea0003800000 */
[----:B------:R-:W-:Y:S01]  /*1b80*/  DMUL R22, |R24|, R4 ;  /* 0x0000000418167228 */ /* 0x000fe20000000200 */
[----:B------:R-:W-:Y:S01]  /*1b90*/  UMOV UR12, 0xeb851eb8 ;  /* 0xeb851eb8000c7882 */ /* 0x000fe20000000000 */
[----:B------:R-:W-:Y:S01]  /*1ba0*/  DADD R26, -R4, 1 ;  /* 0x3ff00000041a7429 */ /* 0x000fe20000000100 */
[----:B------:R-:W-:Y:S01]  /*1bb0*/  UMOV UR13, 0x3f8eb851 ;  /* 0x3f8eb851000d7882 */ /* 0x000fe20000000000 */
[----:B------:R-:W-:Y:S01]  /*1bc0*/  DSETP.NE.AND P0, PT, |R24|, +INF , PT ;  /* 0x7ff000001800742a */ /* 0x000fe20003f05200 */
[----:B------:R-:W-:Y:S05]  /*1bd0*/  BSSY.RECONVERGENT B1, `(.L_x_60) ;  /* 0x0000026000017945 */ /* 0x000fea0003800200 */
[----:B------:R-:W-:-:S10]  /*1be0*/  DFMA R22, R16, R26, R22 ;  /* 0x0000001a1016722b */ /* 0x000fd40000000016 */
[----:B------:R-:W-:Y:S01]  /*1bf0*/  FSEL R16, R16, R22, !P0 ;  /* 0x0000001610107208 */ /* 0x000fe20004000000 */
[----:B------:R-:W-:Y:S01]  /*1c00*/  IMAD.MOV.U32 R22, RZ, RZ, 0x0 ;  /* 0x00000000ff167424 */ /* 0x000fe200078e00ff */
[----:B------:R-:W-:Y:S02]  /*1c10*/  FSEL R17, R17, R23, !P0 ;  /* 0x0000001711117208 */ /* 0x000fe40004000000 */
[----:B------:R-:W-:-:S04]  /*1c20*/  MOV R23, 0x7ff80000 ;  /* 0x7ff8000000177802 */ /* 0x000fc80000000f00 */
[----:B------:R-:W-:Y:S01]  /*1c30*/  DMUL R26, R16, UR12 ;  /* 0x0000000c101a7c28 */ /* 0x000fe20008000000 */
[----:B------:R-:W-:Y:S10]  /*1c40*/  @!P1 BRA `(.L_x_61) ;  /* 0x0000000000789947 */ /* 0x000ff40003800000 */
[----:B------:R-:W-:Y:S01]  /*1c50*/  DSETP.NEU.AND P0, PT, R26, RZ, PT ;  /* 0x000000ff1a00722a */ /* 0x000fe20003f0d000 */
[----:B------:R-:W-:-:S13]  /*1c60*/  CS2R R22, SRZ ;  /* 0x0000000000167805 */ /* 0x000fda000001ff00 */
[----:B------:R-:W-:Y:S05]  /*1c70*/  @!P0 BRA `(.L_x_61) ;  /* 0x00000000006c8947 */ /* 0x000fea0003800000 */
[----:B------:R-:W0:Y:S01]  /*1c80*/  MUFU.RCP64H R23, R27 ;  /* 0x0000001b00177308 */ /* 0x000e220000001800 */
[----:B------:R-:W-:Y:S01]  /*1c90*/  IMAD.MOV.U32 R22, RZ, RZ, 0x1 ;  /* 0x00000001ff167424 */ /* 0x000fe200078e00ff */
[----:B------:R-:W-:Y:S01]  /*1ca0*/  FSETP.GEU.AND P2, PT, |R25|, 6.5827683646048100446e-37, PT ;  /* 0x036000001900780b */ /* 0x000fe20003f4e200 */
[----:B------:R-:W-:Y:S01]  /*1cb0*/  BSSY.RECONVERGENT B2, `(.L_x_62) ;  /* 0x0000015000027945 */ /* 0x000fe20003800200 */
[----:B------:R-:W-:-:S03]  /*1cc0*/  DSETP.NE.AND P1, PT, |R26|, +INF , PT ;  /* 0x7ff000001a00742a */ /* 0x000fc60003f25200 */
        /* <DEDUP_REMOVED lines=19> */
.L_x_63:
[----:B------:R-:W-:Y:S05]  /*1e00*/  BSYNC.RECONVERGENT B2 ;  /* 0x0000000000027941 */ /* 0x000fea0003800200 */
.L_x_62:
[----:B------:R-:W-:Y:S02]  /*1e10*/  FSEL R22, R22, RZ, P1 ;  /* 0x000000ff16167208 */ /* 0x000fe40000800000 */
[----:B------:R-:W-:-:S07]  /*1e20*/  FSEL R23, R23, RZ, P1 ;  /* 0x000000ff17177208 */ /* 0x000fce0000800000 */
.L_x_61:
[----:B------:R-:W-:Y:S05]  /*1e30*/  BSYNC.RECONVERGENT B1 ;  /* 0x0000000000017941 */ /* 0x000fea0003800200 */
.L_x_60:
[----:B------:R-:W-:Y:S01]  /*1e40*/  ISETP.NE.AND P1, PT, R44, 0x4, PT ;  /* 0x000000042c00780c */ /* 0x000fe20003f25270 */
[----:B------:R-:W-:-:S12]  /*1e50*/  IMAD R31, R43, 0x8, R1 ;  /* 0x000000082b1f7824 */ /* 0x000fd800078e0201 */
[----:B------:R-:W2:Y:S01]  /*1e60*/  @!P1 LDL.64 R24, [R31] ;  /* 0x000000001f189983 */ /* 0x000ea20000100a00 */
[----:B------:R-:W-:Y:S01]  /*1e70*/  DMUL R26, R22, R2 ;  /* 0x00000002161a7228 */ /* 0x000fe20000000000 */
[----:B------:R-:W-:Y:S01]  /*1e80*/  @!P1 IMAD.MOV.U32 R44, RZ, RZ, 0x4 ;  /* 0x00000004ff2c9424 */ /* 0x000fe200078e00ff */
[----:B------:R-:W-:Y:S01]  /*1e90*/  DADD R28, -R2, 1 ;  /* 0x3ff00000021c7429 */ /* 0x000fe20000000100 */
[----:B------:R-:W-:Y:S01]  /*1ea0*/  VIADD R43, R43, 0x1 ;  /* 0x000000012b2b7836 */ /* 0x000fe20000000000 */
[----:B------:R-:W-:Y:S01]  /*1eb0*/  DSETP.NE.AND P0, PT, |R22|, +INF , PT ;  /* 0x7ff000001600742a */ /* 0x000fe20003f05200 */
[----:B------:R-:W-:-:S03]  /*1ec0*/  @P1 VIADD R44, R44, 0x1 ;  /* 0x000000012c2c1836 */ /* 0x000fc60000000000 */
[----:B------:R-:W-:Y:S02]  /*1ed0*/  LOP3.LUT R43, R43, 0x3, RZ, 0xc0, !PT ;  /* 0x000000032b2b7812 */ /* 0x000fe400078ec0ff */
[----:B------:R-:W-:-:S10]  /*1ee0*/  DFMA R26, R14, R28, R26 ;  /* 0x0000001c0e1a722b */ /* 0x000fd4000000001a */
[----:B------:R-:W-:Y:S02]  /*1ef0*/  FSEL R14, R14, R26, !P0 ;  /* 0x0000001a0e0e7208 */ /* 0x000fe40004000000 */
[----:B------:R-:W-:Y:S02]  /*1f00*/  FSEL R15, R15, R27, !P0 ;  /* 0x0000001b0f0f7208 */ /* 0x000fe40004000000 */
[----:B------:R-:W-:Y:S02]  /*1f10*/  ISETP.NE.AND P0, PT, R44, 0x4, PT ;  /* 0x000000042c00780c */ /* 0x000fe40003f05270 */
[----:B------:R-:W0:Y:S01]  /*1f20*/  F2F.F32.F64 R23, R14 ;  /* 0x0000000e00177310 */ /* 0x000e220000301000 */
[----:B------:R3:W-:Y:S01]  /*1f30*/  STL.64 [R31], R14 ;  /* 0x0000000e1f007387 */ /* 0x0007e20000100a00 */
[----:B------:R-:W-:-:S03]  /*1f40*/  DADD R12, R12, R14 ;  /* 0x000000000c0c7229 */ /* 0x000fc6000000000e */
[----:B0-----:R3:W-:Y:S01]  /*1f50*/  STG.E desc[UR8][R38.64], R23 ;  /* 0x0000001726007986 */ /* 0x0017e2000c101908 */
[----:B--2---:R-:W-:-:S05]  /*1f60*/  @!P1 DADD R10, R10, R24 ;  /* 0x000000000a0a9229 */ /* 0x004fca0000000018 */
[----:B---3--:R-:W-:Y:S06]  /*1f70*/  @P0 BRA `(.L_x_53) ;  /* 0x0000000000200947 */ /* 0x008fec0003800000 */
[----:B------:R-:W-:Y:S01]  /*1f80*/  DADD R22, -R10, R12 ;  /* 0x000000000a167229 */ /* 0x000fe2000000010c */
[----:B------:R-:W-:-:S07]  /*1f90*/  IMAD.MOV.U32 R44, RZ, RZ, 0x4 ;  /* 0x00000004ff2c7424 */ /* 0x000fce00078e00ff */
[----:B------:R-:W-:-:S06]  /*1fa0*/  DMUL R22, R22, 0.25 ;  /* 0x3fd0000016167828 */ /* 0x000fcc0000000000 */
[----:B------:R-:W0:Y:S02]  /*1fb0*/  F2F.F32.F64 R27, R22 ;  /* 0x00000016001b7310 */ /* 0x000e240000301000 */
[----:B------:R-:W-:-:S10]  /*1fc0*/  DADD R24, R14, -R22 ;  /* 0x000000000e187229 */ /* 0x000fd40000000816 */
[----:B------:R-:W2:Y:S01]  /*1fd0*/  F2F.F32.F64 R25, R24 ;  /* 0x0000001800197310 */ /* 0x000ea20000301000 */
[----:B0-----:R0:W-:Y:S04]  /*1fe0*/  STG.E desc[UR8][R6.64], R27 ;  /* 0x0000001b06007986 */ /* 0x0011e8000c101908 */
[----:B--2---:R0:W-:Y:S02]  /*1ff0*/  STG.E desc[UR8][R36.64], R25 ;  /* 0x0000001924007986 */ /* 0x0041e4000c101908 */
.L_x_53:
[----:B---34-:R-:W-:Y:S05]  /*2000*/  BSYNC.RECONVERGENT B0 ;  /* 0x0000000000007941 */ /* 0x018fea0003800200 */
.L_x_50:
[----:B------:R-:W-:Y:S01]  /*2010*/  UIADD3 UR10, UP0, UPT, UR10, 0x4, URZ ;  /* 0x000000040a0a7890 */ /* 0x000fe2000ff1e0ff */
[----:B0-----:R-:W-:Y:S01]  /*2020*/  IADD3 R36, P0, PT, R36, 0x4, RZ ;  /* 0x0000000424247810 */ /* 0x001fe20007f1e0ff */
[----:B------:R-:W-:Y:S01]  /*2030*/  UIADD3 UR4, UPT, UPT, UR4, 0x1, URZ ;  /* 0x0000000104047890 */ /* 0x000fe2000fffe0ff */
[----:B------:R-:W-:Y:S01]  /*2040*/  IADD3 R6, P1, PT, R6, 0x4, RZ ;  /* 0x0000000406067810 */ /* 0x000fe20007f3e0ff */
[----:B------:R-:W-:Y:S01]  /*2050*/  UIADD3.X UR11, UPT, UPT, URZ, UR11, URZ, UP0, !UPT ;  /* 0x0000000bff0b7290 */ /* 0x000fe200087fe4ff */
[----:B------:R-:W-:Y:S01]  /*2060*/  IADD3 R38, P2, PT, R38, 0x4, RZ ;  /* 0x0000000426267810 */ /* 0x000fe20007f5e0ff */
[----:B------:R-:W-:Y:S01]  /*2070*/  UISETP.NE.AND UP0, UPT, UR4, URZ, UPT ;  /* 0x000000ff0400728c */ /* 0x000fe2000bf05270 */
[----:B------:R-:W-:Y:S01]  /*2080*/  VIADD R41, R41, 0x1 ;  /* 0x0000000129297836 */ /* 0x000fe20000000000 */
[----:B------:R-:W-:Y:S01]  /*2090*/  UIADD3 UR5, UPT, UPT, UR5, 0x1, URZ ;  /* 0x0000000105057890 */ /* 0x000fe2000fffe0ff */
[----:B------:R-:W-:Y:S02]  /*20a0*/  IMAD.X R7, RZ, RZ, R7, P1 ;  /* 0x000000ffff077224 */ /* 0x000fe400008e0607 */
[----:B------:R-:W-:-:S02]  /*20b0*/  IMAD.X R37, RZ, RZ, R37, P0 ;  /* 0x000000ffff257224 */ /* 0x000fc400000e0625 */
[----:B------:R-:W-:Y:S02]  /*20c0*/  IMAD.X R39, RZ, RZ, R39, P2 ;  /* 0x000000ffff277224 */ /* 0x000fe400010e0627 */
[----:B------:R-:W-:Y:S05]  /*20d0*/  BRA.U UP0, `(.L_x_64) ;  /* 0xfffffff100ec7547 */ /* 0x000fea000b83ffff */
[----:B------:R-:W0:Y:S01]  /*20e0*/  LDCU UR4, c[0x0][0x398] ;  /* 0x00007300ff0477ac */ /* 0x000e220008000800 */
[----:B------:R-:W-:Y:S01]  /*20f0*/  IMAD.MOV.U32 R7, RZ, RZ, RZ ;  /* 0x000000ffff077224 */ /* 0x000fe200078e00ff */
[----:B0-----:R-:W-:Y:S02]  /*2100*/  UISETP.GE.U32.AND UP0, UPT, UR4, 0x4, UPT ;  /* 0x000000040400788c */ /* 0x001fe4000bf06070 */
[----:B------:R-:W-:-:S07]  /*2110*/  ULOP3.LUT UR6, UR4, 0x3, URZ, 0xc0, !UPT ;  /* 0x0000000304067892 */ /* 0x000fce000f8ec0ff */
[----:B------:R-:W-:Y:S05]  /*2120*/  BRA.U !UP0, `(.L_x_65) ;  /* 0x0000000108e07547 */ /* 0x000fea000b800000 */
[----:B------:R-:W0:Y:S01]  /*2130*/  LDCU.64 UR10, c[0x0][0x3b8] ;  /* 0x00007700ff0a77ac */ /* 0x000e220008000a00 */
[----:B------:R-:W-:Y:S01]  /*2140*/  IADD3 R6, P0, PT, R8, 0x8, RZ ;  /* 0x0000000808067810 */ /* 0x000fe20007f1e0ff */
[----:B------:R-:W5:Y:S04]  /*2150*/  LDCU.64 UR12, c[0x0][0x3a8] ;  /* 0x00007500ff0c77ac */ /* 0x000f680008000a00 */
[----:B------:R-:W-:Y:S01]  /*2160*/  IMAD.X R11, RZ, RZ, R9, P0 ;  /* 0x000000ffff0b7224 */ /* 0x000fe200000e0609 */
[----:B------:R-:W-:-:S04]  /*2170*/  ULOP3.LUT UR4, UR4, 0x7ffffffc, URZ, 0xc0, !UPT ;  /* 0x7ffffffc04047892 */ /* 0x000fc8000f8ec0ff */
[----:B------:R-:W-:Y:S02]  /*2180*/  UIADD3 UR5, UPT, UPT, -UR4, URZ, URZ ;  /* 0x000000ff04057290 */ /* 0x000fe4000fffe1ff */
[----:B------:R-:W-:Y:S01]  /*2190*/  IMAD.U32 R7, RZ, RZ, UR4 ;  /* 0x00000004ff077e24 */ /* 0x000fe2000f8e00ff */
[C---:B0-----:R-:W-:Y:S02]  /*21a0*/  IADD3 R2, P1, PT, R6.reuse, UR10, RZ ;  /* 0x0000000a06027c10 */ /* 0x041fe4000ff3e0ff */
[----:B-----5:R-:W-:Y:S02]  /*21b0*/  IADD3 R6, P2, PT, R6, UR12, RZ ;  /* 0x0000000c06067c10 */ /* 0x020fe4000ff5e0ff */
[C---:B------:R-:W-:Y:S02]  /*21c0*/  IADD3.X R3, PT, PT, R11.reuse, UR11, RZ, P1, !PT ;  /* 0x0000000b0b037c10 */ /* 0x040fe40008ffe4ff */
[----:B------:R-:W-:-:S09]  /*21d0*/  IADD3.X R11, PT, PT, R11, UR13, RZ, P2, !PT ;  /* 0x0000000d0b0b7c10 */ /* 0x000fd200097fe4ff */
.L_x_74:
[----:B------:R-:W5:Y:S04]  /*21e0*/  LDG.E R10, desc[UR8][R2.64+-0x8] ;  /* 0xfffff808020a7981 */ /* 0x000f68000c1e1900 */
[----:B------:R-:W2:Y:S04]  /*21f0*/  LDG.E R4, desc[UR8][R2.64] ;  /* 0x0000000802047981 */ /* 0x000ea8000c1e1900 */
[----:B------:R-:W3:Y:S04]  /*2200*/  LDG.E R5, desc[UR8][R2.64+0x4] ;  /* 0x0000040802057981 */ /* 0x000ee8000c1e1900 */
[----:B------:R-:W4:Y:S01]  /*2210*/  LDG.E R0, desc[UR8][R2.64+-0x4] ;  /* 0xfffffc0802007981 */ /* 0x000f22000c1e1900 */
[----:B------:R-:W-:Y:S01]  /*2220*/  UIADD3 UR5, UPT, UPT, UR5, 0x4, URZ ;  /* 0x0000000405057890 */ /* 0x000fe2000fffe0ff */
[----:B------:R-:W-:Y:S03]  /*2230*/  BSSY.RECONVERGENT B0, `(.L_x_66) ;  /* 0x000000d000007945 */ /* 0x000fe60003800200 */
[----:B------:R-:W-:Y:S01]  /*2240*/  UISETP.NE.AND UP0, UPT, UR5, URZ, UPT ;  /* 0x000000ff0500728c */ /* 0x000fe2000bf05270 */
[----:B-----5:R-:W-:-:S02]  /*2250*/  FSETP.NE.AND P0, PT, |R10|, +INF , PT ;  /* 0x7f8000000a00780b */ /* 0x020fc40003f05200 */
[----:B--2---:R-:W-:Y:S01]  /*2260*/  FSETP.NE.AND P2, PT, |R4|, +INF , PT ;  /* 0x7f8000000400780b */ /* 0x004fe20003f45200 */
[----:B------:R-:W-:Y:S01]  /*2270*/  IMAD.MOV.U32 R4, RZ, RZ, R6 ;  /* 0x000000ffff047224 */ /* 0x000fe200078e0006 */
[----:B---3--:R-:W-:Y:S01]  /*2280*/  FSETP.NE.AND P3, PT, |R5|, +INF , PT ;  /* 0x7f8000000500780b */ /* 0x008fe20003f65200 */
[----:B------:R-:W-:Y:S01]  /*2290*/  IMAD.MOV.U32 R5, RZ, RZ, R11 ;  /* 0x000000ffff057224 */ /* 0x000fe200078e000b */
[----:B----4-:R-:W-:-:S07]  /*22a0*/  FSETP.NE.AND P1, PT, |R0|, +INF , PT ;  /* 0x7f8000000000780b */ /* 0x010fce0003f25200 */
[----:B------:R-:W-:Y:S06]  /*22b0*/  @P0 BRA `(.L_x_67) ;  /* 0x0000000000100947 */ /* 0x000fec0003800000 */
[----:B------:R-:W2:Y:S02]  /*22c0*/  LDG.E R0, desc[UR8][R4.64+-0x8] ;  /* 0xfffff80804007981 */ /* 0x000ea4000c1e1900 */
[----:B--2---:R-:W-:-:S13]  /*22d0*/  FSETP.NE.AND P0, PT, |R0|, +INF , PT ;  /* 0x7f8000000000780b */ /* 0x004fda0003f05200 */
[----:B------:R-:W-:-:S05]  /*22e0*/  @!P0 IMAD.MOV.U32 R11, RZ, RZ, 0x7fc00000 ;  /* 0x7fc00000ff0b8424 */ /* 0x000fca00078e00ff */
[----:B------:R0:W-:Y:S02]  /*22f0*/  @!P0 STG.E desc[UR8][R2.64+-0x8], R11 ;  /* 0xfffff80b02008986 */ /* 0x0001e4000c101908 */
.L_x_67:
[----:B------:R-:W-:Y:S05]  /*2300*/  BSYNC.RECONVERGENT B0 ;  /* 0x0000000000007941 */ /* 0x000fea0003800200 */
.L_x_66:
[----:B------:R-:W-:Y:S04]  /*2310*/  BSSY.RECONVERGENT B0, `(.L_x_68) ;  /* 0x0000006000007945 */ /* 0x000fe80003800200 */
[----:B------:R-:W-:Y:S05]  /*2320*/  @P1 BRA `(.L_x_69) ;  /* 0x0000000000101947 */ /* 0x000fea0003800000 */
[----:B------:R-:W2:Y:S02]  /*2330*/  LDG.E R0, desc[UR8][R4.64+-0x4] ;  /* 0xfffffc0804007981 */ /* 0x000ea4000c1e1900 */
[----:B--2---:R-:W-:-:S13]  /*2340*/  FSETP.NE.AND P0, PT, |R0|, +INF , PT ;  /* 0x7f8000000000780b */ /* 0x004fda0003f05200 */
[----:B0-----:R-:W-:-:S05]  /*2350*/  @!P0 IMAD.MOV.U32 R11, RZ, RZ, 0x7fc00000 ;  /* 0x7fc00000ff0b8424 */ /* 0x001fca00078e00ff */
[----:B------:R2:W-:Y:S02]  /*2360*/  @!P0 STG.E desc[UR8][R2.64+-0x4], R11 ;  /* 0xfffffc0b02008986 */ /* 0x0005e4000c101908 */
.L_x_69:
[----:B------:R-:W-:Y:S05]  /*2370*/  BSYNC.RECONVERGENT B0 ;  /* 0x0000000000007941 */ /* 0x000fea0003800200 */
.L_x_68:
[----:B------:R-:W-:Y:S04]  /*2380*/  BSSY.RECONVERGENT B0, `(.L_x_70) ;  /* 0x0000006000007945 */ /* 0x000fe80003800200 */
[----:B------:R-:W-:Y:S05]  /*2390*/  @P2 BRA `(.L_x_71) ;  /* 0x0000000000102947 */ /* 0x000fea0003800000 */
[----:B------:R-:W3:Y:S02]  /*23a0*/  LDG.E R0, desc[UR8][R4.64] ;  /* 0x0000000804007981 */ /* 0x000ee4000c1e1900 */
[----:B---3--:R-:W-:-:S13]  /*23b0*/  FSETP.NE.AND P0, PT, |R0|, +INF , PT ;  /* 0x7f8000000000780b */ /* 0x008fda0003f05200 */
[----:B0-2---:R-:W-:-:S05]  /*23c0*/  @!P0 IMAD.MOV.U32 R11, RZ, RZ, 0x7fc00000 ;  /* 0x7fc00000ff0b8424 */ /* 0x005fca00078e00ff */
[----:B------:R3:W-:Y:S02]  /*23d0*/  @!P0 STG.E desc[UR8][R2.64], R11 ;  /* 0x0000000b02008986 */ /* 0x0007e4000c101908 */
.L_x_71:
[----:B------:R-:W-:Y:S05]  /*23e0*/  BSYNC.RECONVERGENT B0 ;  /* 0x0000000000007941 */ /* 0x000fea0003800200 */
.L_x_70:
[----:B------:R-:W-:Y:S04]  /*23f0*/  BSSY.RECONVERGENT B0, `(.L_x_72) ;  /* 0x0000006000007945 */ /* 0x000fe80003800200 */
[----:B------:R-:W-:Y:S05]  /*2400*/  @P3 BRA `(.L_x_73) ;  /* 0x0000000000103947 */ /* 0x000fea0003800000 */
[----:B------:R-:W4:Y:S02]  /*2410*/  LDG.E R0, desc[UR8][R4.64+0x4] ;  /* 0x0000040804007981 */ /* 0x000f24000c1e1900 */
[----:B----4-:R-:W-:-:S13]  /*2420*/  FSETP.NE.AND P0, PT, |R0|, +INF , PT ;  /* 0x7f8000000000780b */ /* 0x010fda0003f05200 */
[----:B0-23--:R-:W-:-:S05]  /*2430*/  @!P0 IMAD.MOV.U32 R11, RZ, RZ, 0x7fc00000 ;  /* 0x7fc00000ff0b8424 */ /* 0x00dfca00078e00ff */
[----:B------:R4:W-:Y:S02]  /*2440*/  @!P0 STG.E desc[UR8][R2.64+0x4], R11 ;  /* 0x0000040b02008986 */ /* 0x0009e4000c101908 */
.L_x_73:
[----:B------:R-:W-:Y:S05]  /*2450*/  BSYNC.RECONVERGENT B0 ;  /* 0x0000000000007941 */ /* 0x000fea0003800200 */
.L_x_72:
[----:B0-234-:R-:W-:Y:S02]  /*2460*/  IADD3 R2, P0, PT, R2, 0x10, RZ ;  /* 0x0000001002027810 */ /* 0x01dfe40007f1e0ff */
[----:B------:R-:W-:-:S03]  /*2470*/  IADD3 R6, P1, PT, R4, 0x10, RZ ;  /* 0x0000001004067810 */ /* 0x000fc60007f3e0ff */
[----:B------:R-:W-:Y:S02]  /*2480*/  IMAD.X R3, RZ, RZ, R3, P0 ;  /* 0x000000ffff037224 */ /* 0x000fe400000e0603 */
[----:B------:R-:W-:Y:S01]  /*2490*/  IMAD.X R11, RZ, RZ, R5, P1 ;  /* 0x000000ffff0b7224 */ /* 0x000fe200008e0605 */
[----:B------:R-:W-:Y:S07]  /*24a0*/  BRA.U UP0, `(.L_x_74) ;  /* 0xfffffffd004c7547 */ /* 0x000fee000b83ffff */
.L_x_65:
[----:B------:R-:W-:-:S13]  /*24b0*/  ISETP.NE.AND P0, PT, RZ, UR6, PT ;  /* 0x00000006ff007c0c */ /* 0x000fda000bf05270 */
[----:B---34-:R-:W-:Y:S05]  /*24c0*/  @!P0 EXIT ;  /* 0x000000000000894d */ /* 0x018fea0003800000 */
[----:B------:R-:W0:Y:S01]  /*24d0*/  LDCU.64 UR4, c[0x0][0x3a8] ;  /* 0x00007500ff0477ac */ /* 0x000e220008000a00 */
[----:B------:R-:W-:Y:S02]  /*24e0*/  IMAD.MOV.U32 R2, RZ, RZ, R8 ;  /* 0x000000ffff027224 */ /* 0x000fe400078e0008 */
[----:B------:R-:W-:Y:S01]  /*24f0*/  IMAD.MOV.U32 R3, RZ, RZ, R9 ;  /* 0x000000ffff037224 */ /* 0x000fe200078e0009 */
[----:B------:R-:W3:Y:S01]  /*2500*/  LDCU.64 UR10, c[0x0][0x3b8] ;  /* 0x00007700ff0a77ac */ /* 0x000ee20008000a00 */
[----:B------:R-:W-:-:S03]  /*2510*/  IMAD.WIDE.U32 R2, R7, 0x4, R2 ;  /* 0x0000000407027825 */ /* 0x000fc600078e0002 */
[C---:B0-----:R-:W-:Y:S01]  /*2520*/  IADD3 R4, P0, PT, R2.reuse, UR4, RZ ;  /* 0x0000000402047c10 */ /* 0x041fe2000ff1e0ff */
[----:B------:R-:W-:Y:S01]  /*2530*/  UIADD3 UR4, UPT, UPT, -UR6, URZ, URZ ;  /* 0x000000ff06047290 */ /* 0x000fe2000fffe1ff */
[----:B---3--:R-:W-:Y:S02]  /*2540*/  IADD3 R0, P1, PT, R2, UR10, RZ ;  /* 0x0000000a02007c10 */ /* 0x008fe4000ff3e0ff */
[C---:B------:R-:W-:Y:S02]  /*2550*/  IADD3.X R5, PT, PT, R3.reuse, UR5, RZ, P0, !PT ;  /* 0x0000000503057c10 */ /* 0x040fe400087fe4ff */
[----:B------:R-:W-:-:S09]  /*2560*/  IADD3.X R3, PT, PT, R3, UR11, RZ, P1, !PT ;  /* 0x0000000b03037c10 */ /* 0x000fd20008ffe4ff */
.L_x_77:
[----:B------:R-:W-:-:S05]  /*2570*/  MOV R2, R0 ;  /* 0x0000000000027202 */ /* 0x000fca0000000f00 */
[----:B------:R-:W3:Y:S01]  /*2580*/  LDG.E R0, desc[UR8][R2.64] ;  /* 0x0000000802007981 */ /* 0x000ee2000c1e1900 */
[----:B------:R-:W-:Y:S01]  /*2590*/  UIADD3 UR4, UPT, UPT, UR4, 0x1, URZ ;  /* 0x0000000104047890 */ /* 0x000fe2000fffe0ff */
[----:B------:R-:W-:Y:S03]  /*25a0*/  BSSY.RECONVERGENT B0, `(.L_x_75) ;  /* 0x0000009000007945 */ /* 0x000fe60003800200 */
[----:B------:R-:W-:Y:S01]  /*25b0*/  UISETP.NE.AND UP0, UPT, UR4, URZ, UPT ;  /* 0x000000ff0400728c */ /* 0x000fe2000bf05270 */
[----:B---3--:R-:W-:Y:S02]  /*25c0*/  FSETP.NE.AND P0, PT, |R0|, +INF , PT ;  /* 0x7f8000000000780b */ /* 0x008fe40003f05200 */
[----:B------:R-:W-:-:S11]  /*25d0*/  IADD3 R0, P1, PT, R2, 0x4, RZ ;  /* 0x0000000402007810 */ /* 0x000fd60007f3e0ff */
[----:B------:R-:W-:Y:S05]  /*25e0*/  @P0 BRA `(.L_x_76) ;  /* 0x0000000000100947 */ /* 0x000fea0003800000 */
[----:B------:R-:W3:Y:S02]  /*25f0*/  LDG.E R6, desc[UR8][R4.64] ;  /* 0x0000000804067981 */ /* 0x000ee4000c1e1900 */
[----:B---3--:R-:W-:-:S13]  /*2600*/  FSETP.NE.AND P0, PT, |R6|, +INF , PT ;  /* 0x7f8000000600780b */ /* 0x008fda0003f05200 */
[----:B------:R-:W-:-:S05]  /*2610*/  @!P0 IMAD.MOV.U32 R7, RZ, RZ, 0x7fc00000 ;  /* 0x7fc00000ff078424 */ /* 0x000fca00078e00ff */
[----:B------:R0:W-:Y:S02]  /*2620*/  @!P0 STG.E desc[UR8][R2.64], R7 ;  /* 0x0000000702008986 */ /* 0x0001e4000c101908 */
.L_x_76:
[----:B------:R-:W-:Y:S05]  /*2630*/  BSYNC.RECONVERGENT B0 ;  /* 0x0000000000007941 */ /* 0x000fea0003800200 */
.L_x_75:
[----:B------:R-:W-:Y:S01]  /*2640*/  IADD3 R4, P0, PT, R4, 0x4, RZ ;  /* 0x0000000404047810 */ /* 0x000fe20007f1e0ff */
[----:B0-----:R-:W-:-:S04]  /*2650*/  IMAD.X R3, RZ, RZ, R3, P1 ;  /* 0x000000ffff037224 */ /* 0x001fc800008e0603 */
[----:B------:R-:W-:Y:S01]  /*2660*/  IMAD.X R5, RZ, RZ, R5, P0 ;  /* 0x000000ffff057224 */ /* 0x000fe200000e0605 */
[----:B------:R-:W-:Y:S07]  /*2670*/  BRA.U UP0, `(.L_x_77) ;  /* 0xfffffffd00bc7547 */ /* 0x000fee000b83ffff */
[----:B------:R-:W-:Y:S05]  /*2680*/  EXIT ;  /* 0x000000000000794d */ /* 0x000fea0003800000 */
        .weak           $__internal_1_$__cuda_sm20_div_rn_f64_full
        .type           $__internal_1_$__cuda_sm20_div_rn_f64_full,@function
        .size           $__internal_1_$__cuda_sm20_div_rn_f64_full,(.L_x_87 - $__internal_1_$__cuda_sm20_div_rn_f64_full)
$__internal_1_$__cuda_sm20_div_rn_f64_full:
[C---:B------:R-:W-:Y:S01]  /*2690*/  FSETP.GEU.AND P0, PT, |R25|.reuse, 1.469367938527859385e-39, PT ;  /* 0x001000001900780b */ /* 0x040fe20003f0e200 */
[----:B------:R-:W-:Y:S01]  /*26a0*/  IMAD.MOV.U32 R27, RZ, RZ, R31 ;  /* 0x000000ffff1b7224 */ /* 0x000fe200078e001f */
[C---:B------:R-:W-:Y:S01]  /*26b0*/  LOP3.LUT R22, R25.reuse, 0x800fffff, RZ, 0xc0, !PT ;  /* 0x800fffff19167812 */ /* 0x040fe200078ec0ff */
[----:B------:R-:W-:Y:S01]  /*26c0*/  IMAD.MOV.U32 R26, RZ, RZ, R28 ;  /* 0x000000ffff1a7224 */ /* 0x000fe200078e001c */
[----:B------:R-:W-:Y:S01]  /*26d0*/  LOP3.LUT R48, R25, 0x7ff00000, RZ, 0xc0, !PT ;  /* 0x7ff0000019307812 */ /* 0x000fe200078ec0ff */
[----:B------:R-:W-:Y:S01]  /*26e0*/  IMAD.MOV.U32 R28, RZ, RZ, 0x1 ;  /* 0x00000001ff1c7424 */ /* 0x000fe200078e00ff */
[----:B------:R-:W-:Y:S01]  /*26f0*/  LOP3.LUT R23, R22, 0x3ff00000, RZ, 0xfc, !PT ;  /* 0x3ff0000016177812 */ /* 0x000fe200078efcff */
[----:B------:R-:W-:Y:S01]  /*2700*/  IMAD.MOV.U32 R22, RZ, RZ, R24 ;  /* 0x000000ffff167224 */ /* 0x000fe200078e0018 */
[C---:B------:R-:W-:Y:S01]  /*2710*/  FSETP.GEU.AND P3, PT, |R27|.reuse, 1.469367938527859385e-39, PT ;  /* 0x001000001b00780b */ /* 0x040fe20003f6e200 */
[----:B------:R-:W-:Y:S01]  /*2720*/  IMAD.MOV.U32 R46, RZ, RZ, 0x1ca00000 ;  /* 0x1ca00000ff2e7424 */ /* 0x000fe200078e00ff */
[----:B------:R-:W-:Y:S01]  /*2730*/  LOP3.LUT R45, R27, 0x7ff00000, RZ, 0xc0, !PT ;  /* 0x7ff000001b2d7812 */ /* 0x000fe200078ec0ff */
[----:B------:R-:W-:Y:S02]  /*2740*/  BSSY.RECONVERGENT B3, `(.L_x_78) ;  /* 0x000004e000037945 */ /* 0x000fe40003800200 */
[----:B------:R-:W-:Y:S01]  /*2750*/  @!P0 DMUL R22, R24, 8.98846567431157953865e+307 ;  /* 0x7fe0000018168828 */ /* 0x000fe20000000000 */
[----:B------:R-:W-:-:S05]  /*2760*/  ISETP.GE.U32.AND P2, PT, R45, R48, PT ;  /* 0x000000302d00720c */ /* 0x000fca0003f46070 */
[----:B------:R-:W0:Y:S02]  /*2770*/  MUFU.RCP64H R29, R23 ;  /* 0x00000017001d7308 */ /* 0x000e240000001800 */
[----:B------:R-:W-:Y:S02]  /*2780*/  @!P3 LOP3.LUT R32, R25, 0x7ff00000, RZ, 0xc0, !PT ;  /* 0x7ff000001920b812 */ /* 0x000fe400078ec0ff */
[----:B------:R-:W-:Y:S02]  /*2790*/  @!P0 LOP3.LUT R48, R23, 0x7ff00000, RZ, 0xc0, !PT ;  /* 0x7ff0000017308812 */ /* 0x000fe400078ec0ff */
[----:B------:R-:W-:-:S04]  /*27a0*/  @!P3 ISETP.GE.U32.AND P4, PT, R45, R32, PT ;  /* 0x000000202d00b20c */ /* 0x000fc80003f86070 */
[----:B------:R-:W-:-:S04]  /*27b0*/  @!P3 SEL R33, R46, 0x63400000, !P4 ;  /* 0x634000002e21b807 */ /* 0x000fc80006000000 */
[----:B------:R-:W-:Y:S01]  /*27c0*/  @!P3 LOP3.LUT R34, R33, 0x80000000, R27, 0xf8, !PT ;  /* 0x800000002122b812 */ /* 0x000fe200078ef81b */
[----:B0-----:R-:W-:-:S03]  /*27d0*/  DFMA R30, R28, -R22, 1 ;  /* 0x3ff000001c1e742b */ /* 0x001fc60000000816 */
[----:B------:R-:W-:Y:S01]  /*27e0*/  @!P3 LOP3.LUT R35, R34, 0x100000, RZ, 0xfc, !PT ;  /* 0x001000002223b812 */ /* 0x000fe200078efcff */
[----:B------:R-:W-:-:S04]  /*27f0*/  @!P3 IMAD.MOV.U32 R34, RZ, RZ, RZ ;  /* 0x000000ffff22b224 */ /* 0x000fc800078e00ff */
[----:B------:R-:W-:-:S08]  /*2800*/  DFMA R30, R30, R30, R30 ;  /* 0x0000001e1e1e722b */ /* 0x000fd0000000001e */
[----:B------:R-:W-:Y:S01]  /*2810*/  DFMA R30, R28, R30, R28 ;  /* 0x0000001e1c1e722b */ /* 0x000fe2000000001c */
[----:B------:R-:W-:Y:S01]  /*2820*/  SEL R29, R46, 0x63400000, !P2 ;  /* 0x634000002e1d7807 */ /* 0x000fe20005000000 */
[----:B------:R-:W-:-:S03]  /*2830*/  IMAD.MOV.U32 R28, RZ, RZ, R26 ;  /* 0x000000ffff1c7224 */ /* 0x000fc600078e001a */
[----:B------:R-:W-:-:S03]  /*2840*/  LOP3.LUT R29, R29, 0x800fffff, R27, 0xf8, !PT ;  /* 0x800fffff1d1d7812 */ /* 0x000fc600078ef81b */
[----:B------:R-:W-:-:S03]  /*2850*/  DFMA R32, R30, -R22, 1 ;  /* 0x3ff000001e20742b */ /* 0x000fc60000000816 */
[----:B------:R-:W-:-:S05]  /*2860*/  @!P3 DFMA R28, R28, 2, -R34 ;  /* 0x400000001c1cb82b */ /* 0x000fca0000000822 */
[----:B------:R-:W-:-:S08]  /*2870*/  DFMA R32, R30, R32, R30 ;  /* 0x000000201e20722b */ /* 0x000fd0000000001e */
[----:B------:R-:W-:-:S08]  /*2880*/  DMUL R30, R32, R28 ;  /* 0x0000001c201e7228 */ /* 0x000fd00000000000 */
[----:B------:R-:W-:-:S08]  /*2890*/  DFMA R34, R30, -R22, R28 ;  /* 0x800000161e22722b */ /* 0x000fd0000000001c */
[----:B------:R-:W-:Y:S01]  /*28a0*/  DFMA R34, R32, R34, R30 ;  /* 0x000000222022722b */ /* 0x000fe2000000001e */
[----:B------:R-:W-:Y:S01]  /*28b0*/  IMAD.MOV.U32 R33, RZ, RZ, R45 ;  /* 0x000000ffff217224 */ /* 0x000fe200078e002d */
[----:B------:R-:W-:Y:S01]  /*28c0*/  @!P3 LOP3.LUT R33, R29, 0x7ff00000, RZ, 0xc0, !PT ;  /* 0x7ff000001d21b812 */ /* 0x000fe200078ec0ff */
[----:B------:R-:W-:-:S04]  /*28d0*/  VIADD R31, R48, 0xffffffff ;  /* 0xffffffff301f7836 */ /* 0x000fc80000000000 */
[----:B------:R-:W-:-:S05]  /*28e0*/  VIADD R30, R33, 0xffffffff ;  /* 0xffffffff211e7836 */ /* 0x000fca0000000000 */
[----:B------:R-:W-:-:S04]  /*28f0*/  ISETP.GT.U32.AND P0, PT, R30, 0x7feffffe, PT ;  /* 0x7feffffe1e00780c */ /* 0x000fc80003f04070 */
[----:B------:R-:W-:-:S13]  /*2900*/  ISETP.GT.U32.OR P0, PT, R31, 0x7feffffe, P0 ;  /* 0x7feffffe1f00780c */ /* 0x000fda0000704470 */
[----:B------:R-:W-:Y:S05]  /*2910*/  @P0 BRA `(.L_x_79) ;  /* 0x00000000006c0947 */ /* 0x000fea0003800000 */
[----:B------:R-:W-:-:S04]  /*2920*/  LOP3.LUT R30, R25, 0x7ff00000, RZ, 0xc0, !PT ;  /* 0x7ff00000191e7812 */ /* 0x000fc800078ec0ff */
[CC--:B------:R-:W-:Y:S02]  /*2930*/  VIADDMNMX R26, R45.reuse, -R30.reuse, 0xb9600000, !PT ;  /* 0xb96000002d1a7446 */ /* 0x0c0fe4000780091e */
[----:B------:R-:W-:Y:S02]  /*2940*/  ISETP.GE.U32.AND P0, PT, R45, R30, PT ;  /* 0x0000001e2d00720c */ /* 0x000fe40003f06070 */
[----:B------:R-:W-:Y:S02]  /*2950*/  VIMNMX R26, PT, PT, R26, 0x46a00000, PT ;  /* 0x46a000001a1a7848 */ /* 0x000fe40003fe0100 */
[----:B------:R-:W-:-:S05]  /*2960*/  SEL R27, R46, 0x63400000, !P0 ;  /* 0x634000002e1b7807 */ /* 0x000fca0004000000 */
[----:B------:R-:W-:Y:S02]  /*2970*/  IMAD.IADD R32, R26, 0x1, -R27 ;  /* 0x000000011a207824 */ /* 0x000fe400078e0a1b */
[----:B------:R-:W-:Y:S02]  /*2980*/  IMAD.MOV.U32 R26, RZ, RZ, RZ ;  /* 0x000000ffff1a7224 */ /* 0x000fe400078e00ff */
[----:B------:R-:W-:-:S06]  /*2990*/  VIADD R27, R32, 0x7fe00000 ;  /* 0x7fe00000201b7836 */ /* 0x000fcc0000000000 */
        /* <DEDUP_REMOVED lines=9> */
[----:B------:R-:W-:Y:S01]  /*2a30*/  IMAD.MOV R23, RZ, RZ, -R32 ;  /* 0x000000ffff177224 */ /* 0x000fe200078e0a20 */
[----:B------:R-:W-:Y:S01]  /*2a40*/  DMUL.RP R26, R34, R26 ;  /* 0x0000001a221a7228 */ /* 0x000fe20000008000 */
[----:B------:R-:W-:-:S06]  /*2a50*/  IMAD.MOV.U32 R22, RZ, RZ, RZ ;  /* 0x000000ffff167224 */ /* 0x000fcc00078e00ff */
[----:B------:R-:W-:-:S03]  /*2a60*/  DFMA R22, R30, -R22, R34 ;  /* 0x800000161e16722b */ /* 0x000fc60000000022 */
[----:B------:R-:W-:-:S03]  /*2a70*/  LOP3.LUT R25, R27, R25, RZ, 0x3c, !PT ;  /* 0x000000191b197212 */ /* 0x000fc600078e3cff */
[----:B------:R-:W-:-:S04]  /*2a80*/  IADD3 R22, PT, PT, -R32, -0x43300000, RZ ;  /* 0xbcd0000020167810 */ /* 0x000fc80007ffe1ff */
[----:B------:R-:W-:-:S04]  /*2a90*/  FSETP.NEU.AND P0, PT, |R23|, R22, PT ;  /* 0x000000161700720b */ /* 0x000fc80003f0d200 */
[----:B------:R-:W-:Y:S02]  /*2aa0*/  FSEL R30, R26, R30, !P0 ;  /* 0x0000001e1a1e7208 */ /* 0x000fe40004000000 */
[----:B------:R-:W-:Y:S01]  /*2ab0*/  FSEL R31, R25, R31, !P0 ;  /* 0x0000001f191f7208 */ /* 0x000fe20004000000 */
[----:B------:R-:W-:Y:S06]  /*2ac0*/  BRA `(.L_x_80) ;  /* 0x0000000000547947 */ /* 0x000fec0003800000 */
.L_x_79:
[----:B------:R-:W-:-:S14]  /*2ad0*/  DSETP.NAN.AND P0, PT, R26, R26, PT ;  /* 0x0000001a1a00722a */ /* 0x000fdc0003f08000 */
[----:B------:R-:W-:Y:S05]  /*2ae0*/  @P0 BRA `(.L_x_81) ;  /* 0x0000000000440947 */ /* 0x000fea0003800000 */
[----:B------:R-:W-:-:S14]  /*2af0*/  DSETP.NAN.AND P0, PT, R24, R24, PT ;  /* 0x000000181800722a */ /* 0x000fdc0003f08000 */
[----:B------:R-:W-:Y:S05]  /*2b00*/  @P0 BRA `(.L_x_82) ;  /* 0x0000000000300947 */ /* 0x000fea0003800000 */
[----:B------:R-:W-:Y:S01]  /*2b10*/  ISETP.NE.AND P0, PT, R33, R48, PT ;  /* 0x000000302100720c */ /* 0x000fe20003f05270 */
[----:B------:R-:W-:Y:S02]  /*2b20*/  IMAD.MOV.U32 R30, RZ, RZ, 0x0 ;  /* 0x00000000ff1e7424 */ /* 0x000fe400078e00ff */
[----:B------:R-:W-:-:S10]  /*2b30*/  IMAD.MOV.U32 R31, RZ, RZ, -0x80000 ;  /* 0xfff80000ff1f7424 */ /* 0x000fd400078e00ff */
[----:B------:R-:W-:Y:S05]  /*2b40*/  @!P0 BRA `(.L_x_80) ;  /* 0x0000000000348947 */ /* 0x000fea0003800000 */
[----:B------:R-:W-:Y:S02]  /*2b50*/  ISETP.NE.AND P0, PT, R33, 0x7ff00000, PT ;  /* 0x7ff000002100780c */ /* 0x000fe40003f05270 */
[----:B------:R-:W-:Y:S02]  /*2b60*/  LOP3.LUT R31, R27, 0x80000000, R25, 0x48, !PT ;  /* 0x800000001b1f7812 */ /* 0x000fe400078e4819 */
[----:B------:R-:W-:-:S13]  /*2b70*/  ISETP.EQ.OR P0, PT, R48, RZ, !P0 ;  /* 0x000000ff3000720c */ /* 0x000fda0004702670 */
[----:B------:R-:W-:Y:S01]  /*2b80*/  @P0 LOP3.LUT R22, R31, 0x7ff00000, RZ, 0xfc, !PT ;  /* 0x7ff000001f160812 */ /* 0x000fe200078efcff */
[----:B------:R-:W-:Y:S02]  /*2b90*/  @!P0 IMAD.MOV.U32 R30, RZ, RZ, RZ ;  /* 0x000000ffff1e8224 */ /* 0x000fe400078e00ff */
[----:B------:R-:W-:Y:S02]  /*2ba0*/  @P0 IMAD.MOV.U32 R30, RZ, RZ, RZ ;  /* 0x000000ffff1e0224 */ /* 0x000fe400078e00ff */
[----:B------:R-:W-:Y:S01]  /*2bb0*/  @P0 IMAD.MOV.U32 R31, RZ, RZ, R22 ;  /* 0x000000ffff1f0224 */ /* 0x000fe200078e0016 */
[----:B------:R-:W-:Y:S06]  /*2bc0*/  BRA `(.L_x_80) ;  /* 0x0000000000147947 */ /* 0x000fec0003800000 */
.L_x_82:
[----:B------:R-:W-:Y:S01]  /*2bd0*/  LOP3.LUT R31, R25, 0x80000, RZ, 0xfc, !PT ;  /* 0x00080000191f7812 */ /* 0x000fe200078efcff */
[----:B------:R-:W-:Y:S01]  /*2be0*/  IMAD.MOV.U32 R30, RZ, RZ, R24 ;  /* 0x000000ffff1e7224 */ /* 0x000fe200078e0018 */
[----:B------:R-:W-:Y:S06]  /*2bf0*/  BRA `(.L_x_80) ;  /* 0x0000000000087947 */ /* 0x000fec0003800000 */
.L_x_81:
[----:B------:R-:W-:Y:S01]  /*2c00*/  LOP3.LUT R31, R27, 0x80000, RZ, 0xfc, !PT ;  /* 0x000800001b1f7812 */ /* 0x000fe200078efcff */
[----:B------:R-:W-:-:S07]  /*2c10*/  IMAD.MOV.U32 R30, RZ, RZ, R26 ;  /* 0x000000ffff1e7224 */ /* 0x000fce00078e001a */
.L_x_80:
[----:B------:R-:W-:Y:S05]  /*2c20*/  BSYNC.RECONVERGENT B3 ;  /* 0x0000000000037941 */ /* 0x000fea0003800200 */
.L_x_78:
[----:B------:R-:W-:Y:S02]  /*2c30*/  IMAD.MOV.U32 R22, RZ, RZ, R0 ;  /* 0x000000ffff167224 */ /* 0x000fe400078e0000 */
[----:B------:R-:W-:-:S04]  /*2c40*/  IMAD.MOV.U32 R23, RZ, RZ, 0x0 ;  /* 0x00000000ff177424 */ /* 0x000fc800078e00ff */
[----:B------:R-:W-:Y:S05]  /*2c50*/  RET.REL.NODEC R22 `(wto_batch_f32) ;  /* 0xffffffd016e87950 */ /* 0x000fea0003c3ffff */
.L_x_83:
        /* <DEDUP_REMOVED lines=10> */
.L_x_87:


//--------------------- .text.wto_fill_nan3_f32   --------------------------
	.section	.text.wto_fill_nan3_f32,"ax",@progbits
	.align	128
        .global         wto_fill_nan3_f32
        .type           wto_fill_nan3_f32,@function
        .size           wto_fill_nan3_f32,(.L_x_90 - wto_fill_nan3_f32)
        .other          wto_fill_nan3_f32,@"STO_CUDA_ENTRY STV_DEFAULT"
wto_fill_nan3_f32:
.text.wto_fill_nan3_f32:
[----:B------:R-:W-:Y:S01]  /*0000*/  LDC R1, c[0x0][0x37c] ;  /* 0x0000df00ff017b82 */ /* 0x000fe20000000800 */
[----:B------:R-:W0:Y:S07]  /*0010*/  S2R R3, SR_TID.X ;  /* 0x0000000000037919 */ /* 0x000e2e0000002100 */
[----:B------:R-:W0:Y:S01]  /*0020*/  S2UR UR4, SR_CTAID.X ;  /* 0x00000000000479c3 */ /* 0x000e220000002500 */
[----:B------:R-:W1:Y:S07]  /*0030*/  LDCU.64 UR8, c[0x0][0x398] ;  /* 0x00007300ff0877ac */ /* 0x000e6e0008000a00 */
[----:B------:R-:W0:Y:S02]  /*0040*/  LDC R2, c[0x0][0x360] ;  /* 0x0000d800ff027b82 */ /* 0x000e240000000800 */
[----:B0-----:R-:W-:-:S05]  /*0050*/  IMAD R0, R2, UR4, R3 ;  /* 0x0000000402007c24 */ /* 0x001fca000f8e0203 */
[----:B-1----:R-:W-:-:S04]  /*0060*/  ISETP.GE.U32.AND P0, PT, R0, UR8, PT ;  /* 0x0000000800007c0c */ /* 0x002fc8000bf06070 */
[----:B------:R-:W-:-:S13]  /*0070*/  ISETP.GE.U32.AND.EX P0, PT, RZ, UR9, PT, P0 ;  /* 0x00000009ff007c0c */ /* 0x000fda000bf06100 */
[----:B------:R-:W-:Y:S05]  /*0080*/  @P0 EXIT ;  /* 0x000000000000094d */ /* 0x000fea0003800000 */
[----:B------:R-:W0:Y:S01]  /*0090*/  LDCU UR4, c[0x0][0x370] ;  /* 0x00006e00ff0477ac */ /* 0x000e220008000800 */
[----:B------:R-:W-:Y:S01]  /*00a0*/  IMAD.MOV.U32 R11, RZ, RZ, RZ ;  /* 0x000000ffff0b7224 */ /* 0x000fe200078e00ff */
[----:B------:R-:W1:Y:S01]  /*00b0*/  LDCU.64 UR6, c[0x0][0x358] ;  /* 0x00006b00ff0677ac */ /* 0x000e620008000a00 */
[----:B------:R-:W2:Y:S01]  /*00c0*/  LDCU.64 UR10, c[0x0][0x390] ;  /* 0x00007200ff0a77ac */ /* 0x000ea20008000a00 */
[----:B------:R-:W3:Y:S01]  /*00d0*/  LDCU.128 UR12, c[0x0][0x380] ;  /* 0x00007000ff0c77ac */ /* 0x000ee20008000c00 */
[----:B0-----:R-:W-:-:S07]  /*00e0*/  IMAD.WIDE.U32 R2, R2, UR4, RZ ;  /* 0x0000000402027c25 */ /* 0x001fce000f8e00ff */
.L_x_84:
[C---:B------:R-:W-:Y:S01]  /*00f0*/  IMAD.SHL.U32 R8, R0.reuse, 0x4, RZ ;  /* 0x0000000400087824 */ /* 0x040fe200078e00ff */
[----:B------:R-:W-:Y:S01]  /*0100*/  SHF.L.U64.HI R9, R0, 0x2, R11 ;  /* 0x0000000200097819 */ /* 0x000fe2000001020b */
[----:B------:R-:W-:-:S03]  /*0110*/  IMAD.MOV.U32 R13, RZ, RZ, 0x7fc00000 ;  /* 0x7fc00000ff0d7424 */ /* 0x000fc600078e00ff */
[C---:B---3--:R-:W-:Y:S02]  /*0120*/  IADD3 R4, P0, PT, R8.reuse, UR12, RZ ;  /* 0x0000000c08047c10 */ /* 0x048fe4000ff1e0ff */
[C---:B------:R-:W-:Y:S02]  /*0130*/  IADD3 R6, P1, PT, R8.reuse, UR14, RZ ;  /* 0x0000000e08067c10 */ /* 0x040fe4000ff3e0ff */
[----:B--2---:R-:W-:Y:S02]  /*0140*/  IADD3 R8, P2, PT, R8, UR10, RZ ;  /* 0x0000000a08087c10 */ /* 0x004fe4000ff5e0ff */
[C---:B------:R-:W-:Y:S02]  /*0150*/  IADD3.X R5, PT, PT, R9.reuse, UR13, RZ, P0, !PT ;  /* 0x0000000d09057c10 */ /* 0x040fe400087fe4ff */
[C---:B------:R-:W-:Y:S02]  /*0160*/  IADD3.X R7, PT, PT, R9.reuse, UR15, RZ, P1, !PT ;  /* 0x0000000f09077c10 */ /* 0x040fe40008ffe4ff */
[----:B------:R-:W-:Y:S01]  /*0170*/  IADD3.X R9, PT, PT, R9, UR11, RZ, P2, !PT ;  /* 0x0000000b09097c10 */ /* 0x000fe200097fe4ff */
[----:B-1----:R0:W-:Y:S01]  /*0180*/  STG.E desc[UR6][R4.64], R13 ;  /* 0x0000000d04007986 */ /* 0x0021e2000c101906 */
[----:B------:R-:W-:-:S03]  /*0190*/  IADD3 R0, P0, PT, R2, R0, RZ ;  /* 0x0000000002007210 */ /* 0x000fc60007f1e0ff */
[----:B------:R0:W-:Y:S02]  /*01a0*/  STG.E desc[UR6][R6.64], R13 ;  /* 0x0000000d06007986 */ /* 0x0001e4000c101906 */
[----:B------:R-:W-:Y:S01]  /*01b0*/  IMAD.X R11, R3, 0x1, R11, P0 ;  /* 0x00000001030b7824 */ /* 0x000fe200000e060b */
[----:B------:R-:W-:Y:S01]  /*01c0*/  ISETP.GE.U32.AND P0, PT, R0, UR8, PT ;  /* 0x0000000800007c0c */ /* 0x000fe2000bf06070 */
[----:B------:R0:W-:Y:S03]  /*01d0*/  STG.E desc[UR6][R8.64], R13 ;  /* 0x0000000d08007986 */ /* 0x0001e6000c101906 */
[----:B------:R-:W-:-:S13]  /*01e0*/  ISETP.GE.U32.AND.EX P0, PT, R11, UR9, PT, P0 ;  /* 0x000000090b007c0c */ /* 0x000fda000bf06100 */
[----:B0-----:R-:W-:Y:S05]  /*01f0*/  @!P0 BRA `(.L_x_84) ;  /* 0xfffffffc00bc8947 */ /* 0x001fea000383ffff */
[----:B------:R-:W-:Y:S05]  /*0200*/  EXIT ;  /* 0x000000000000794d */ /* 0x000fea0003800000 */
.L_x_85:
        /* <DEDUP_REMOVED lines=15> */
.L_x_90:


//--------------------- .nv.shared.reserved.0     --------------------------
	.section	.nv.shared.reserved.0,"aw",@nobits
	.weak		__nv_reservedSMEM_offset_0_alias
	.size		__nv_reservedSMEM_offset_0_alias, 0, 64
	.other		__nv_reservedSMEM_offset_0_alias,@"STO_CUDA_RESERVED_SHARED STV_DEFAULT"
__nv_reservedSMEM_offset_0_alias:
	.zero		0
	.zero		64


//--------------------- .nv.constant0.wto_many_series_one_param_time_major_f32 --------------------------
	.section	.nv.constant0.wto_many_series_one_param_time_major_f32,"a",@progbits
	.sectionflags	@""
	.align	4
.nv.constant0.wto_many_series_one_param_time_major_f32:
	.zero		952


//--------------------- .nv.constant0.wto_batch_f32 --------------------------
	.section	.nv.constant0.wto_batch_f32,"a",@progbits
	.sectionflags	@""
	.align	4
.nv.constant0.wto_batch_f32:
	.zero		960


//--------------------- .nv.constant0.wto_fill_nan3_f32 --------------------------
	.section	.nv.constant0.wto_fill_nan3_f32,"a",@progbits
	.sectionflags	@""
	.align	4
.nv.constant0.wto_fill_nan3_f32:
	.zero		928


//--------------------- SYMBOLS --------------------------

	.type		.nv.reservedSmem.offset0,@object
	.size		.nv.reservedSmem.offset0,0x4
